	.target	sm_90a

	.elftype	@"ET_EXEC"


//--------------------- .note.nv.tkinfo           --------------------------
	.section	.note.nv.tkinfo,"",@"SHT_NOTE"
	.sectionflags	@"SHF_NOTE_NV_TKINFO"
	.tkinfo
        /*0018*/ 	.word	0x00000002
        /*0030*/ 	.string	""
        /*0030*/ 	.string	"ptxas"
        /*0030*/ 	.string	"Cuda compilation tools, release 13.0, V13.0.88"
        /*0030*/ 	.string	"Build cuda_13.0.r13.0/compiler.36424714_0"
        /*0030*/ 	.string	"-arch sm_90a -m 64 "



//--------------------- .note.nv.cuinfo           --------------------------
	.section	.note.nv.cuinfo,"",@"SHT_NOTE"
	.sectionflags	@"SHF_NOTE_NV_CUINFO"
        /*0018*/ 	.short	0x0002
        /*001a*/ 	.short	0x005a
        /*001c*/ 	.short	0x0082
	.zero		2


//--------------------- .nv.info                  --------------------------
	.section	.nv.info,"",@"SHT_CUDA_INFO"
	.align	4


	//----- nvinfo : EIATTR_REGCOUNT
	.align		4
        /*0000*/ 	.byte	0x04, 0x2f
        /*0002*/ 	.short	(.L_12 - .L_11)
	.align		4
.L_11:
        /*0004*/ 	.word	index@(_ZN7cutlass13device_kernelINS_4gemm6kernel13GemmUniversalIN4cute5tupleIJiiiiEEENS1_10collective13CollectiveMmaINS1_37MainloopSm90TmaGmmaWarpSpecializedFP8ILi22ENS5_IJNS4_1CILi2EEESB_NSA_ILi1EEEEEENS1_35KernelTmaWarpSpecializedCooperativeEEENS5_IJNSA_ILi256EEENSA_ILi64EEENSA_ILi32EEEEEENS_12float_e5m2_tENS5_IJlSC_lEEESK_SL_NS4_8TiledMMAINS4_8MMA_AtomIJNS4_4SM904GMMA30MMA_64x64x32_F32E5M2E5M2_SS_TNILNSP_7ScaleInE1ELSR_1EEEEEENS4_6LayoutINS5_IJSB_SC_SC_EEENS5_IJSC_NSA_ILi0EEESW_EEEEENS5_IJNS4_10UnderscoreESZ_SZ_EEEEENS4_23SM90_TMA_LOAD_MULTICASTENS4_14ComposedLayoutINS4_7SwizzleILi1ELi4ELi3EEENS4_18smem_ptr_flag_bitsILi8EEENSU_INS5_IJNSA_ILi8EEESI_EEENS5_IJSI_SC_EEEEEEEvNS4_8identityES12_S1C_vS1D_EENS_8epilogue10collective6detail29Sm90TmaWarpSpecializedAdapterINS1G_15DefaultEpilogueISK_SL_SL_NS1F_6thread17LinearCombinationISK_Li1EffLNS1K_9ScaleType4KindE0ELNS_15FloatRoundStyleE2ESK_EENS1_15EpilogueDefaultEEEEEvvEEEEvNT_6ParamsE)
        /*0008*/ 	.word	0x000000a8


	//----- nvinfo : EIATTR_FRAME_SIZE
	.align		4
.L_12:
        /*000c*/ 	.byte	0x04, 0x11
        /*000e*/ 	.short	(.L_14 - .L_13)
	.align		4
.L_13:
        /*0010*/ 	.word	index@(_ZN7cutlass13device_kernelINS_4gemm6kernel13GemmUniversalIN4cute5tupleIJiiiiEEENS1_10collective13CollectiveMmaINS1_37MainloopSm90TmaGmmaWarpSpecializedFP8ILi22ENS5_IJNS4_1CILi2EEESB_NSA_ILi1EEEEEENS1_35KernelTmaWarpSpecializedCooperativeEEENS5_IJNSA_ILi256EEENSA_ILi64EEENSA_ILi32EEEEEENS_12float_e5m2_tENS5_IJlSC_lEEESK_SL_NS4_8TiledMMAINS4_8MMA_AtomIJNS4_4SM904GMMA30MMA_64x64x32_F32E5M2E5M2_SS_TNILNSP_7ScaleInE1ELSR_1EEEEEENS4_6LayoutINS5_IJSB_SC_SC_EEENS5_IJSC_NSA_ILi0EEESW_EEEEENS5_IJNS4_10UnderscoreESZ_SZ_EEEEENS4_23SM90_TMA_LOAD_MULTICASTENS4_14ComposedLayoutINS4_7SwizzleILi1ELi4ELi3EEENS4_18smem_ptr_flag_bitsILi8EEENSU_INS5_IJNSA_ILi8EEESI_EEENS5_IJSI_SC_EEEEEEEvNS4_8identityES12_S1C_vS1D_EENS_8epilogue10collective6detail29Sm90TmaWarpSpecializedAdapterINS1G_15DefaultEpilogueISK_SL_SL_NS1F_6thread17LinearCombinationISK_Li1EffLNS1K_9ScaleType4KindE0ELNS_15FloatRoundStyleE2ESK_EENS1_15EpilogueDefaultEEEEEvvEEEEvNT_6ParamsE)
        /*0014*/ 	.word	0x00000000


	//----- nvinfo : EIATTR_MIN_STACK_SIZE
	.align		4
.L_14:
        /*0018*/ 	.byte	0x04, 0x12
        /*001a*/ 	.short	(.L_16 - .L_15)
	.align		4
.L_15:
        /*001c*/ 	.word	index@(_ZN7cutlass13device_kernelINS_4gemm6kernel13GemmUniversalIN4cute5tupleIJiiiiEEENS1_10collective13CollectiveMmaINS1_37MainloopSm90TmaGmmaWarpSpecializedFP8ILi22ENS5_IJNS4_1CILi2EEESB_NSA_ILi1EEEEEENS1_35KernelTmaWarpSpecializedCooperativeEEENS5_IJNSA_ILi256EEENSA_ILi64EEENSA_ILi32EEEEEENS_12float_e5m2_tENS5_IJlSC_lEEESK_SL_NS4_8TiledMMAINS4_8MMA_AtomIJNS4_4SM904GMMA30MMA_64x64x32_F32E5M2E5M2_SS_TNILNSP_7ScaleInE1ELSR_1EEEEEENS4_6LayoutINS5_IJSB_SC_SC_EEENS5_IJSC_NSA_ILi0EEESW_EEEEENS5_IJNS4_10UnderscoreESZ_SZ_EEEEENS4_23SM90_TMA_LOAD_MULTICASTENS4_14ComposedLayoutINS4_7SwizzleILi1ELi4ELi3EEENS4_18smem_ptr_flag_bitsILi8EEENSU_INS5_IJNSA_ILi8EEESI_EEENS5_IJSI_SC_EEEEEEEvNS4_8identityES12_S1C_vS1D_EENS_8epilogue10collective6detail29Sm90TmaWarpSpecializedAdapterINS1G_15DefaultEpilogueISK_SL_SL_NS1F_6thread17LinearCombinationISK_Li1EffLNS1K_9ScaleType4KindE0ELNS_15FloatRoundStyleE2ESK_EENS1_15EpilogueDefaultEEEEEvvEEEEvNT_6ParamsE)
        /*0020*/ 	.word	0x00000000
.L_16:


//--------------------- .nv.compat                --------------------------
	.section	.nv.compat,"",@"SHT_CUDA_COMPAT_INFO"
	.align	4
        /*0000*/ 	.byte	0x02, 0x09, 0x01, 0x00, 0x02, 0x02, 0x04, 0x00, 0x02, 0x05, 0x05, 0x00, 0x03, 0x07, 0x01, 0x01
        /*0010*/ 	.byte	0x02, 0x03, 0x01, 0x00, 0x02, 0x06, 0x01, 0x00, 0x04, 0x0b, 0x08, 0x00, 0x00, 0x00, 0x00, 0x00
        /*0020*/ 	.byte	0x00, 0x00, 0x00, 0x00


//--------------------- .nv.info._ZN7cutlass13device_kernelINS_4gemm6kernel13GemmUniversalIN4cute5tupleIJiiiiEEENS1_10collective13CollectiveMmaINS1_37MainloopSm90TmaGmmaWarpSpecializedFP8ILi22ENS5_IJNS4_1CILi2EEESB_NSA_ILi1EEEEEENS1_35KernelTmaWarpSpecializedCooperativeEEENS5_IJNSA_ILi256EEENSA_ILi64EEENSA_ILi32EEEEEENS_12float_e5m2_tENS5_IJlSC_lEEESK_SL_NS4_8TiledMMAINS4_8MMA_AtomIJNS4_4SM904GMMA30MMA_64x64x32_F32E5M2E5M2_SS_TNILNSP_7ScaleInE1ELSR_1EEEEEENS4_6LayoutINS5_IJSB_SC_SC_EEENS5_IJSC_NSA_ILi0EEESW_EEEEENS5_IJNS4_10UnderscoreESZ_SZ_EEEEENS4_23SM90_TMA_LOAD_MULTICASTENS4_14ComposedLayoutINS4_7SwizzleILi1ELi4ELi3EEENS4_18smem_ptr_flag_bitsILi8EEENSU_INS5_IJNSA_ILi8EEESI_EEENS5_IJSI_SC_EEEEEEEvNS4_8identityES12_S1C_vS1D_EENS_8epilogue10collective6detail29Sm90TmaWarpSpecializedAdapterINS1G_15DefaultEpilogueISK_SL_SL_NS1F_6thread17LinearCombinationISK_Li1EffLNS1K_9ScaleType4KindE0ELNS_15FloatRoundStyleE2ESK_EENS1_15EpilogueDefaultEEEEEvvEEEEvNT_6ParamsE --------------------------
	.section	.nv.info._ZN7cutlass13device_kernelINS_4gemm6kernel13GemmUniversalIN4cute5tupleIJiiiiEEENS1_10collective13CollectiveMmaINS1_37MainloopSm90TmaGmmaWarpSpecializedFP8ILi22ENS5_IJNS4_1CILi2EEESB_NSA_ILi1EEEEEENS1_35KernelTmaWarpSpecializedCooperativeEEENS5_IJNSA_ILi256EEENSA_ILi64EEENSA_ILi32EEEEEENS_12float_e5m2_tENS5_IJlSC_lEEESK_SL_NS4_8TiledMMAINS4_8MMA_AtomIJNS4_4SM904GMMA30MMA_64x64x32_F32E5M2E5M2_SS_TNILNSP_7ScaleInE1ELSR_1EEEEEENS4_6LayoutINS5_IJSB_SC_SC_EEENS5_IJSC_NSA_ILi0EEESW_EEEEENS5_IJNS4_10UnderscoreESZ_SZ_EEEEENS4_23SM90_TMA_LOAD_MULTICASTENS4_14ComposedLayoutINS4_7SwizzleILi1ELi4ELi3EEENS4_18smem_ptr_flag_bitsILi8EEENSU_INS5_IJNSA_ILi8EEESI_EEENS5_IJSI_SC_EEEEEEEvNS4_8identityES12_S1C_vS1D_EENS_8epilogue10collective6detail29Sm90TmaWarpSpecializedAdapterINS1G_15DefaultEpilogueISK_SL_SL_NS1F_6thread17LinearCombinationISK_Li1EffLNS1K_9ScaleType4KindE0ELNS_15FloatRoundStyleE2ESK_EENS1_15EpilogueDefaultEEEEEvvEEEEvNT_6ParamsE,"",@"SHT_CUDA_INFO"
	.sectionflags	@""
	.align	4


	//----- nvinfo : EIATTR_CUDA_API_VERSION
	.align		4
        /*0000*/ 	.byte	0x04, 0x37
        /*0002*/ 	.short	(.L_18 - .L_17)
.L_17:
        /*0004*/ 	.word	0x00000082


	//----- nvinfo : EIATTR_KPARAM_INFO
	.align		4
.L_18:
        /*0008*/ 	.byte	0x04, 0x17
        /*000a*/ 	.short	(.L_20 - .L_19)
.L_19:
        /*000c*/ 	.word	0x00000000
        /*0010*/ 	.short	0x0000
        /*0012*/ 	.short	0x0070
        /*0014*/ 	.byte	0x00, 0xf0, 0x01, 0x10


	//----- nvinfo : EIATTR_SPARSE_MMA_MASK
	.align		4
.L_20:
        /*0018*/ 	.byte	0x03, 0x50
        /*001a*/ 	.short	0x0000


	//----- nvinfo : EIATTR_MAXREG_COUNT
	.align		4
        /*001c*/ 	.byte	0x03, 0x1b
        /*001e*/ 	.short	0x00a8


	//----- nvinfo : EIATTR_NUM_BARRIERS
	.align		4
        /*0020*/ 	.byte	0x02, 0x4c
        /*0022*/ 	.byte	0x01
	.zero		1


	//----- nvinfo : EIATTR_MERCURY_ISA_VERSION
	.align		4
        /*0024*/ 	.byte	0x03, 0x5f
        /*0026*/ 	.short	0x0101


	//----- nvinfo : EIATTR_INT_WARP_WIDE_INSTR_OFFSETS
	.align		4
        /*0028*/ 	.byte	0x04, 0x31
        /*002a*/ 	.short	(.L_22 - .L_21)


	//   ....[0]....
.L_21:
        /*002c*/ 	.word	0x00000710


	//   ....[1]....
        /*0030*/ 	.word	0x00000740


	//   ....[2]....
        /*0034*/ 	.word	0x000008c0


	//----- nvinfo : EIATTR_COOP_GROUP_MASK_REGIDS
	.align		4
.L_22:
        /*0038*/ 	.byte	0x04, 0x29
        /*003a*/ 	.short	(.L_24 - .L_23)


	//   ....[0]....
.L_23:
        /*003c*/ 	.word	0xffffffff


	//   ....[1]....
        /*0040*/ 	.word	0xffffffff


	//   ....[2]....
        /*0044*/ 	.word	0xffffffff


	//   ....[3]....
        /*0048*/ 	.word	0xffffffff


	//   ....[4]....
        /*004c*/ 	.word	0xffffffff


	//   ....[5]....
        /*0050*/ 	.word	0xffffffff


	//----- nvinfo : EIATTR_COOP_GROUP_INSTR_OFFSETS
	.align		4
.L_24:
        /*0054*/ 	.byte	0x04, 0x28
        /*0056*/ 	.short	(.L_26 - .L_25)


	//   ....[0]....
.L_25:
        /*0058*/ 	.word	0x00000060


	//   ....[1]....
        /*005c*/ 	.word	0x00000070


	//   ....[2]....
        /*0060*/ 	.word	0x00000130


	//   ....[3]....
        /*0064*/ 	.word	0x00000540


	//   ....[4]....
        /*0068*/ 	.word	0x00000a60


	//   ....[5]....
        /*006c*/ 	.word	0x000014e0


	//----- nvinfo : EIATTR_REG_RECONFIG
	.align		4
.L_26:
        /*0070*/ 	.byte	0x01, 0x54
	.zero		2


	//----- nvinfo : EIATTR_MBARRIER_INSTR_OFFSETS
	.align		4
        /*0074*/ 	.byte	0x04, 0x39
        /*0076*/ 	.short	(.L_28 - .L_27)


	//   ....[0]....
.L_27:
        /*0078*/ 	.word	0x00000250
        /*007c*/ 	.word	0x000000ff
        /*0080*/ 	.word	0x00000000
        /*0084*/ 	.short	0x0100
        /*0086*/ 	.byte	0x08
	.zero		1


	//   ....[1]....
        /*0088*/ 	.word	0x00000260
        /*008c*/ 	.word	0x000000ff
        /*0090*/ 	.word	0x000000b0
        /*0094*/ 	.short	0x0100
        /*0096*/ 	.byte	0x08
	.zero		1


	//   ....[2]....
        /*0098*/ 	.word	0x00000270
        /*009c*/ 	.word	0x000000ff
        /*00a0*/ 	.word	0x00000008
        /*00a4*/ 	.short	0x0100
        /*00a6*/ 	.byte	0x08
	.zero		1


	//   ....[3]....
        /*00a8*/ 	.word	0x00000280
        /*00ac*/ 	.word	0x000000ff
        /*00b0*/ 	.word	0x000000b8
        /*00b4*/ 	.short	0x0100
        /*00b6*/ 	.byte	0x08
	.zero		1


	//   ....[4]....
        /*00b8*/ 	.word	0x00000290
        /*00bc*/ 	.word	0x000000ff
        /*00c0*/ 	.word	0x00000010
        /*00c4*/ 	.short	0x0100
        /*00c6*/ 	.byte	0x08
	.zero		1


	//   ....[5]....
        /*00c8*/ 	.word	0x000002a0
        /*00cc*/ 	.word	0x000000ff
        /*00d0*/ 	.word	0x000000c0
        /*00d4*/ 	.short	0x0100
        /*00d6*/ 	.byte	0x08
	.zero		1


	//   ....[6]....
        /*00d8*/ 	.word	0x000002b0
        /*00dc*/ 	.word	0x000000ff
        /*00e0*/ 	.word	0x00000018
        /*00e4*/ 	.short	0x0100
        /*00e6*/ 	.byte	0x08
	.zero		1


	//   ....[7]....
        /*00e8*/ 	.word	0x000002c0
        /*00ec*/ 	.word	0x000000ff
        /*00f0*/ 	.word	0x000000c8
        /*00f4*/ 	.short	0x0100
        /*00f6*/ 	.byte	0x08
	.zero		1


	//   ....[8]....
        /*00f8*/ 	.word	0x000002d0
        /*00fc*/ 	.word	0x000000ff
        /*0100*/ 	.word	0x00000020
        /*0104*/ 	.short	0x0100
        /*0106*/ 	.byte	0x08
	.zero		1


	//   ....[9]....
        /*0108*/ 	.word	0x000002e0
        /*010c*/ 	.word	0x000000ff
        /*0110*/ 	.word	0x000000d0
        /*0114*/ 	.short	0x0100
        /*0116*/ 	.byte	0x08
	.zero		1


	//   ....[10]....
        /*0118*/ 	.word	0x000002f0
        /*011c*/ 	.word	0x000000ff
        /*0120*/ 	.word	0x00000028
        /*0124*/ 	.short	0x0100
        /*0126*/ 	.byte	0x08
	.zero		1


	//   ....[11]....
        /*0128*/ 	.word	0x00000300
        /*012c*/ 	.word	0x000000ff
        /*0130*/ 	.word	0x000000d8
        /*0134*/ 	.short	0x0100
        /*0136*/ 	.byte	0x08
	.zero		1


	//   ....[12]....
        /*0138*/ 	.word	0x00000310
        /*013c*/ 	.word	0x000000ff
        /*0140*/ 	.word	0x00000030
        /*0144*/ 	.short	0x0100
        /*0146*/ 	.byte	0x08
	.zero		1


	//   ....[13]....
        /*0148*/ 	.word	0x00000320
        /*014c*/ 	.word	0x000000ff
        /*0150*/ 	.word	0x000000e0
        /*0154*/ 	.short	0x0100
        /*0156*/ 	.byte	0x08
	.zero		1


	//   ....[14]....
        /*0158*/ 	.word	0x00000330
        /*015c*/ 	.word	0x000000ff
        /*0160*/ 	.word	0x00000038
        /*0164*/ 	.short	0x0100
        /*0166*/ 	.byte	0x08
	.zero		1


	//   ....[15]....
        /*0168*/ 	.word	0x00000340
        /*016c*/ 	.word	0x000000ff
        /*0170*/ 	.word	0x000000e8
        /*0174*/ 	.short	0x0100
        /*0176*/ 	.byte	0x08
	.zero		1


	//   ....[16]....
        /*0178*/ 	.word	0x00000350
        /*017c*/ 	.word	0x000000ff
        /*0180*/ 	.word	0x00000040
        /*0184*/ 	.short	0x0100
        /*0186*/ 	.byte	0x08
	.zero		1


	//   ....[17]....
        /*0188*/ 	.word	0x00000360
        /*018c*/ 	.word	0x000000ff
        /*0190*/ 	.word	0x000000f0
        /*0194*/ 	.short	0x0100
        /*0196*/ 	.byte	0x08
	.zero		1


	//   ....[18]....
        /*0198*/ 	.word	0x00000370
        /*019c*/ 	.word	0x000000ff
        /*01a0*/ 	.word	0x00000048
        /*01a4*/ 	.short	0x0100
        /*01a6*/ 	.byte	0x08
	.zero		1


	//   ....[19]....
        /*01a8*/ 	.word	0x00000380
        /*01ac*/ 	.word	0x000000ff
        /*01b0*/ 	.word	0x000000f8
        /*01b4*/ 	.short	0x0100
        /*01b6*/ 	.byte	0x08
	.zero		1


	//   ....[20]....
        /*01b8*/ 	.word	0x00000390
        /*01bc*/ 	.word	0x000000ff
        /*01c0*/ 	.word	0x00000050
        /*01c4*/ 	.short	0x0100
        /*01c6*/ 	.byte	0x08
	.zero		1


	//   ....[21]....
        /*01c8*/ 	.word	0x000003a0
        /*01cc*/ 	.word	0x000000ff
        /*01d0*/ 	.word	0x00000100
        /*01d4*/ 	.short	0x0100
        /*01d6*/ 	.byte	0x08
	.zero		1


	//   ....[22]....
        /*01d8*/ 	.word	0x000003b0
        /*01dc*/ 	.word	0x000000ff
        /*01e0*/ 	.word	0x00000058
        /*01e4*/ 	.short	0x0100
        /*01e6*/ 	.byte	0x08
	.zero		1


	//   ....[23]....
        /*01e8*/ 	.word	0x000003c0
        /*01ec*/ 	.word	0x000000ff
        /*01f0*/ 	.word	0x00000108
        /*01f4*/ 	.short	0x0100
        /*01f6*/ 	.byte	0x08
	.zero		1


	//   ....[24]....
        /*01f8*/ 	.word	0x000003d0
        /*01fc*/ 	.word	0x000000ff
        /*0200*/ 	.word	0x00000060
        /*0204*/ 	.short	0x0100
        /*0206*/ 	.byte	0x08
	.zero		1


	//   ....[25]....
        /*0208*/ 	.word	0x000003e0
        /*020c*/ 	.word	0x000000ff
        /*0210*/ 	.word	0x00000110
        /*0214*/ 	.short	0x0100
        /*0216*/ 	.byte	0x08
	.zero		1


	//   ....[26]....
        /*0218*/ 	.word	0x000003f0
        /*021c*/ 	.word	0x000000ff
        /*0220*/ 	.word	0x00000068
        /*0224*/ 	.short	0x0100
        /*0226*/ 	.byte	0x08
	.zero		1


	//   ....[27]....
        /*0228*/ 	.word	0x00000400
        /*022c*/ 	.word	0x000000ff
        /*0230*/ 	.word	0x00000118
        /*0234*/ 	.short	0x0100
        /*0236*/ 	.byte	0x08
	.zero		1


	//   ....[28]....
        /*0238*/ 	.word	0x00000410
        /*023c*/ 	.word	0x000000ff
        /*0240*/ 	.word	0x00000070
        /*0244*/ 	.short	0x0100
        /*0246*/ 	.byte	0x08
	.zero		1


	//   ....[29]....
        /*0248*/ 	.word	0x00000420
        /*024c*/ 	.word	0x000000ff
        /*0250*/ 	.word	0x00000120
        /*0254*/ 	.short	0x0100
        /*0256*/ 	.byte	0x08
	.zero		1


	//   ....[30]....
        /*0258*/ 	.word	0x00000430
        /*025c*/ 	.word	0x000000ff
        /*0260*/ 	.word	0x00000078
        /*0264*/ 	.short	0x0100
        /*0266*/ 	.byte	0x08
	.zero		1


	//   ....[31]....
        /*0268*/ 	.word	0x00000440
        /*026c*/ 	.word	0x000000ff
        /*0270*/ 	.word	0x00000128
        /*0274*/ 	.short	0x0100
        /*0276*/ 	.byte	0x08
	.zero		1


	//   ....[32]....
        /*0278*/ 	.word	0x00000450
        /*027c*/ 	.word	0x000000ff
        /*0280*/ 	.word	0x00000080
        /*0284*/ 	.short	0x0100
        /*0286*/ 	.byte	0x08
	.zero		1


	//   ....[33]....
        /*0288*/ 	.word	0x00000460
        /*028c*/ 	.word	0x000000ff
        /*0290*/ 	.word	0x00000130
        /*0294*/ 	.short	0x0100
        /*0296*/ 	.byte	0x08
	.zero		1


	//   ....[34]....
        /*0298*/ 	.word	0x00000470
        /*029c*/ 	.word	0x000000ff
        /*02a0*/ 	.word	0x00000088
        /*02a4*/ 	.short	0x0100
        /*02a6*/ 	.byte	0x08
	.zero		1


	//   ....[35]....
        /*02a8*/ 	.word	0x00000480
        /*02ac*/ 	.word	0x000000ff
        /*02b0*/ 	.word	0x00000138
        /*02b4*/ 	.short	0x0100
        /*02b6*/ 	.byte	0x08
	.zero		1


	//   ....[36]....
        /*02b8*/ 	.word	0x00000490
        /*02bc*/ 	.word	0x000000ff
        /*02c0*/ 	.word	0x00000090
        /*02c4*/ 	.short	0x0100
        /*02c6*/ 	.byte	0x08
	.zero		1


	//   ....[37]....
        /*02c8*/ 	.word	0x000004a0
        /*02cc*/ 	.word	0x000000ff
        /*02d0*/ 	.word	0x00000140
        /*02d4*/ 	.short	0x0100
        /*02d6*/ 	.byte	0x08
	.zero		1


	//   ....[38]....
        /*02d8*/ 	.word	0x000004b0
        /*02dc*/ 	.word	0x000000ff
        /*02e0*/ 	.word	0x00000098
        /*02e4*/ 	.short	0x0100
        /*02e6*/ 	.byte	0x08
	.zero		1


	//   ....[39]....
        /*02e8*/ 	.word	0x000004c0
        /*02ec*/ 	.word	0x000000ff
        /*02f0*/ 	.word	0x00000148
        /*02f4*/ 	.short	0x0100
        /*02f6*/ 	.byte	0x08
	.zero		1


	//   ....[40]....
        /*02f8*/ 	.word	0x000004d0
        /*02fc*/ 	.word	0x000000ff
        /*0300*/ 	.word	0x000000a0
        /*0304*/ 	.short	0x0100
        /*0306*/ 	.byte	0x08
	.zero		1


	//   ....[41]....
        /*0308*/ 	.word	0x000004e0
        /*030c*/ 	.word	0x000000ff
        /*0310*/ 	.word	0x00000150
        /*0314*/ 	.short	0x0100
        /*0316*/ 	.byte	0x08
	.zero		1


	//   ....[42]....
        /*0318*/ 	.word	0x000004f0
        /*031c*/ 	.word	0x000000ff
        /*0320*/ 	.word	0x000000a8
        /*0324*/ 	.short	0x0100
        /*0326*/ 	.byte	0x08
	.zero		1


	//   ....[43]....
        /*0328*/ 	.word	0x00000500
        /*032c*/ 	.word	0x000000ff
        /*0330*/ 	.word	0x00000158
        /*0334*/ 	.short	0x0100
        /*0336*/ 	.byte	0x08
	.zero		1


	//   ....[44]....
        /*0338*/ 	.word	0x00000950
        /*033c*/ 	.word	0x000000ff
        /*0340*/ 	.word	0x00000170
        /*0344*/ 	.short	0x0100
        /*0346*/ 	.byte	0x06
	.zero		1


	//   ....[45]....
        /*0348*/ 	.word	0x000009f0
        /*034c*/ 	.word	0x000000ff
        /*0350*/ 	.word	0x00000178
        /*0354*/ 	.short	0x0100
        /*0356*/ 	.byte	0x06
	.zero		1


	//   ....[46]....
        /*0358*/ 	.word	0x00001a10
        /*035c*/ 	.word	0x000000ff
        /*0360*/ 	.word	0x00000000
        /*0364*/ 	.short	0x010a
        /*0366*/ 	.byte	0x07
	.zero		1


	//   ....[47]....
        /*0368*/ 	.word	0x00001a70
        /*036c*/ 	.word	0x000000ff
        /*0370*/ 	.word	0x00000000
        /*0374*/ 	.short	0x010a
        /*0376*/ 	.byte	0x07
	.zero		1


	//   ....[48]....
        /*0378*/ 	.word	0x00002380
        /*037c*/ 	.word	0x000000ff
        /*0380*/ 	.word	0x00000000
        /*0384*/ 	.short	0x010a
        /*0386*/ 	.byte	0x0c
	.zero		1


	//   ....[49]....
        /*0388*/ 	.word	0x000023c0
        /*038c*/ 	.word	0x000000ff
        /*0390*/ 	.word	0x00000000
        /*0394*/ 	.short	0x010a
        /*0396*/ 	.byte	0x0c
	.zero		1


	//   ....[50]....
        /*0398*/ 	.word	0x000029e0
        /*039c*/ 	.word	0x0000000e
        /*03a0*/ 	.word	0x00000000
        /*03a4*/ 	.short	0x0101
        /*03a6*/ 	.byte	0x3f
	.zero		1


	//   ....[51]....
        /*03a8*/ 	.word	0x00003080
        /*03ac*/ 	.word	0x0000000c
        /*03b0*/ 	.word	0x00000000
        /*03b4*/ 	.short	0x0101
        /*03b6*/ 	.byte	0x3f
	.zero		1


	//   ....[52]....
        /*03b8*/ 	.word	0x00008bd0
        /*03bc*/ 	.word	0x00000012
        /*03c0*/ 	.word	0x000000b0
        /*03c4*/ 	.short	0x010a
        /*03c6*/ 	.byte	0x3f
	.zero		1


	//   ....[53]....
        /*03c8*/ 	.word	0x00008f70
        /*03cc*/ 	.word	0x00000008
        /*03d0*/ 	.word	0x00000178
        /*03d4*/ 	.short	0x0101
        /*03d6*/ 	.byte	0x3f
	.zero		1


	//   ....[54]....
        /*03d8*/ 	.word	0x00009690
        /*03dc*/ 	.word	0x00000007
        /*03e0*/ 	.word	0x00000000
        /*03e4*/ 	.short	0x010a
        /*03e6*/ 	.byte	0x3f
	.zero		1


	//   ....[55]....
        /*03e8*/ 	.word	0x00009710
        /*03ec*/ 	.word	0x00000009
        /*03f0*/ 	.word	0x00000000
        /*03f4*/ 	.short	0x010a
        /*03f6*/ 	.byte	0x3f
	.zero		1


	//   ....[56]....
        /*03f8*/ 	.word	0x000097a0
        /*03fc*/ 	.word	0x00000006
        /*0400*/ 	.word	0x00000000
        /*0404*/ 	.short	0x010a
        /*0406*/ 	.byte	0x3f
	.zero		1


	//   ....[57]....
        /*0408*/ 	.word	0x00009830
        /*040c*/ 	.word	0x00000009
        /*0410*/ 	.word	0x00000000
        /*0414*/ 	.short	0x010a
        /*0416*/ 	.byte	0x3f
	.zero		1


	//   ....[58]....
        /*0418*/ 	.word	0x000098c0
        /*041c*/ 	.word	0x00000006
        /*0420*/ 	.word	0x00000000
        /*0424*/ 	.short	0x010a
        /*0426*/ 	.byte	0x3f
	.zero		1


	//   ....[59]....
        /*0428*/ 	.word	0x00009950
        /*042c*/ 	.word	0x00000009
        /*0430*/ 	.word	0x00000000
        /*0434*/ 	.short	0x010a
        /*0436*/ 	.byte	0x3f
	.zero		1


	//   ....[60]....
        /*0438*/ 	.word	0x000099e0
        /*043c*/ 	.word	0x00000006
        /*0440*/ 	.word	0x00000000
        /*0444*/ 	.short	0x010a
        /*0446*/ 	.byte	0x3f
	.zero		1


	//   ....[61]....
        /*0448*/ 	.word	0x00009a70
        /*044c*/ 	.word	0x00000009
        /*0450*/ 	.word	0x00000000
        /*0454*/ 	.short	0x010a
        /*0456*/ 	.byte	0x3f
	.zero		1


	//   ....[62]....
        /*0458*/ 	.word	0x00009b00
        /*045c*/ 	.word	0x00000006
        /*0460*/ 	.word	0x00000000
        /*0464*/ 	.short	0x010a
        /*0466*/ 	.byte	0x3f
	.zero		1


	//   ....[63]....
        /*0468*/ 	.word	0x00009b90
        /*046c*/ 	.word	0x00000009
        /*0470*/ 	.word	0x00000000
        /*0474*/ 	.short	0x010a
        /*0476*/ 	.byte	0x3f
	.zero		1


	//   ....[64]....
        /*0478*/ 	.word	0x00009c20
        /*047c*/ 	.word	0x00000006
        /*0480*/ 	.word	0x00000000
        /*0484*/ 	.short	0x010a
        /*0486*/ 	.byte	0x3f
	.zero		1


	//   ....[65]....
        /*0488*/ 	.word	0x00009cb0
        /*048c*/ 	.word	0x00000009
        /*0490*/ 	.word	0x00000000
        /*0494*/ 	.short	0x010a
        /*0496*/ 	.byte	0x3f
	.zero		1


	//   ....[66]....
        /*0498*/ 	.word	0x00009d40
        /*049c*/ 	.word	0x00000006
        /*04a0*/ 	.word	0x00000000
        /*04a4*/ 	.short	0x010a
        /*04a6*/ 	.byte	0x3f
	.zero		1


	//   ....[67]....
        /*04a8*/ 	.word	0x00009dd0
        /*04ac*/ 	.word	0x00000009
        /*04b0*/ 	.word	0x00000000
        /*04b4*/ 	.short	0x010a
        /*04b6*/ 	.byte	0x3f
	.zero		1


	//   ....[68]....
        /*04b8*/ 	.word	0x00009e60
        /*04bc*/ 	.word	0x00000006
        /*04c0*/ 	.word	0x00000000
        /*04c4*/ 	.short	0x010a
        /*04c6*/ 	.byte	0x3f
	.zero		1


	//   ....[69]....
        /*04c8*/ 	.word	0x00009ef0
        /*04cc*/ 	.word	0x00000009
        /*04d0*/ 	.word	0x00000000
        /*04d4*/ 	.short	0x010a
        /*04d6*/ 	.byte	0x3f
	.zero		1


	//   ....[70]....
        /*04d8*/ 	.word	0x00009f80
        /*04dc*/ 	.word	0x00000006
        /*04e0*/ 	.word	0x00000000
        /*04e4*/ 	.short	0x010a
        /*04e6*/ 	.byte	0x3f
	.zero		1


	//   ....[71]....
        /*04e8*/ 	.word	0x0000a010
        /*04ec*/ 	.word	0x00000009
        /*04f0*/ 	.word	0x00000000
        /*04f4*/ 	.short	0x010a
        /*04f6*/ 	.byte	0x3f
	.zero		1


	//   ....[72]....
        /*04f8*/ 	.word	0x0000a0a0
        /*04fc*/ 	.word	0x00000006
        /*0500*/ 	.word	0x00000000
        /*0504*/ 	.short	0x010a
        /*0506*/ 	.byte	0x3f
	.zero		1


	//   ....[73]....
        /*0508*/ 	.word	0x0000a130
        /*050c*/ 	.word	0x00000009
        /*0510*/ 	.word	0x00000000
        /*0514*/ 	.short	0x010a
        /*0516*/ 	.byte	0x3f
	.zero		1


	//   ....[74]....
        /*0518*/ 	.word	0x0000a1c0
        /*051c*/ 	.word	0x00000006
        /*0520*/ 	.word	0x00000000
        /*0524*/ 	.short	0x010a
        /*0526*/ 	.byte	0x3f
	.zero		1


	//   ....[75]....
        /*0528*/ 	.word	0x0000a250
        /*052c*/ 	.word	0x00000003
        /*0530*/ 	.word	0x00000000
        /*0534*/ 	.short	0x010a
        /*0536*/ 	.byte	0x3f
	.zero		1


	//   ....[76]....
        /*0538*/ 	.word	0x0000a2c0
        /*053c*/ 	.word	0x0000000d
        /*0540*/ 	.word	0x00000000
        /*0544*/ 	.short	0x010a
        /*0546*/ 	.byte	0x3f
	.zero		1


	//   ....[77]....
        /*0548*/ 	.word	0x0000a320
        /*054c*/ 	.word	0x0000000f
        /*0550*/ 	.word	0x00000000
        /*0554*/ 	.short	0x010a
        /*0556*/ 	.byte	0x3f
	.zero		1


	//   ....[78]....
        /*0558*/ 	.word	0x0000a3f0
        /*055c*/ 	.word	0x00000012
        /*0560*/ 	.word	0x000000b0
        /*0564*/ 	.short	0x010a
        /*0566*/ 	.byte	0x3f
	.zero		1


	//   ....[79]....
        /*0568*/ 	.word	0x0000a4c0
        /*056c*/ 	.word	0x00000007
        /*0570*/ 	.word	0x00000000
        /*0574*/ 	.short	0x010a
        /*0576*/ 	.byte	0x3f
	.zero		1


	//   ....[80]....
        /*0578*/ 	.word	0x0000a510
        /*057c*/ 	.word	0x00000009
        /*0580*/ 	.word	0x00000000
        /*0584*/ 	.short	0x010a
        /*0586*/ 	.byte	0x3f
	.zero		1


	//   ....[81]....
        /*0588*/ 	.word	0x0000a560
        /*058c*/ 	.word	0x00000006
        /*0590*/ 	.word	0x00000000
        /*0594*/ 	.short	0x010a
        /*0596*/ 	.byte	0x3f
	.zero		1


	//   ....[82]....
        /*0598*/ 	.word	0x0000a5b0
        /*059c*/ 	.word	0x00000009
        /*05a0*/ 	.word	0x00000000
        /*05a4*/ 	.short	0x010a
        /*05a6*/ 	.byte	0x3f
	.zero		1


	//   ....[83]....
        /*05a8*/ 	.word	0x0000a600
        /*05ac*/ 	.word	0x00000006
        /*05b0*/ 	.word	0x00000000
        /*05b4*/ 	.short	0x010a
        /*05b6*/ 	.byte	0x3f
	.zero		1


	//   ....[84]....
        /*05b8*/ 	.word	0x0000a650
        /*05bc*/ 	.word	0x00000009
        /*05c0*/ 	.word	0x00000000
        /*05c4*/ 	.short	0x010a
        /*05c6*/ 	.byte	0x3f
	.zero		1


	//   ....[85]....
        /*05c8*/ 	.word	0x0000a6a0
        /*05cc*/ 	.word	0x00000006
        /*05d0*/ 	.word	0x00000000
        /*05d4*/ 	.short	0x010a
        /*05d6*/ 	.byte	0x3f
	.zero		1


	//   ....[86]....
        /*05d8*/ 	.word	0x0000a6f0
        /*05dc*/ 	.word	0x00000009
        /*05e0*/ 	.word	0x00000000
        /*05e4*/ 	.short	0x010a
        /*05e6*/ 	.byte	0x3f
	.zero		1


	//   ....[87]....
        /*05e8*/ 	.word	0x0000a740
        /*05ec*/ 	.word	0x00000006
        /*05f0*/ 	.word	0x00000000
        /*05f4*/ 	.short	0x010a
        /*05f6*/ 	.byte	0x3f
	.zero		1


	//   ....[88]....
        /*05f8*/ 	.word	0x0000a790
        /*05fc*/ 	.word	0x00000009
        /*0600*/ 	.word	0x00000000
        /*0604*/ 	.short	0x010a
        /*0606*/ 	.byte	0x3f
	.zero		1


	//   ....[89]....
        /*0608*/ 	.word	0x0000a7e0
        /*060c*/ 	.word	0x00000006
        /*0610*/ 	.word	0x00000000
        /*0614*/ 	.short	0x010a
        /*0616*/ 	.byte	0x3f
	.zero		1


	//   ....[90]....
        /*0618*/ 	.word	0x0000a830
        /*061c*/ 	.word	0x00000009
        /*0620*/ 	.word	0x00000000
        /*0624*/ 	.short	0x010a
        /*0626*/ 	.byte	0x3f
	.zero		1


	//   ....[91]....
        /*0628*/ 	.word	0x0000a880
        /*062c*/ 	.word	0x00000006
        /*0630*/ 	.word	0x00000000
        /*0634*/ 	.short	0x010a
        /*0636*/ 	.byte	0x3f
	.zero		1


	//   ....[92]....
        /*0638*/ 	.word	0x0000a8d0
        /*063c*/ 	.word	0x00000009
        /*0640*/ 	.word	0x00000000
        /*0644*/ 	.short	0x010a
        /*0646*/ 	.byte	0x3f
	.zero		1


	//   ....[93]....
        /*0648*/ 	.word	0x0000a920
        /*064c*/ 	.word	0x00000006
        /*0650*/ 	.word	0x00000000
        /*0654*/ 	.short	0x010a
        /*0656*/ 	.byte	0x3f
	.zero		1


	//   ....[94]....
        /*0658*/ 	.word	0x0000a970
        /*065c*/ 	.word	0x00000009
        /*0660*/ 	.word	0x00000000
        /*0664*/ 	.short	0x010a
        /*0666*/ 	.byte	0x3f
	.zero		1


	//   ....[95]....
        /*0668*/ 	.word	0x0000a9c0
        /*066c*/ 	.word	0x00000006
        /*0670*/ 	.word	0x00000000
        /*0674*/ 	.short	0x010a
        /*0676*/ 	.byte	0x3f
	.zero		1


	//   ....[96]....
        /*0678*/ 	.word	0x0000aa10
        /*067c*/ 	.word	0x00000009
        /*0680*/ 	.word	0x00000000
        /*0684*/ 	.short	0x010a
        /*0686*/ 	.byte	0x3f
	.zero		1


	//   ....[97]....
        /*0688*/ 	.word	0x0000aa60
        /*068c*/ 	.word	0x00000006
        /*0690*/ 	.word	0x00000000
        /*0694*/ 	.short	0x010a
        /*0696*/ 	.byte	0x3f
	.zero		1


	//   ....[98]....
        /*0698*/ 	.word	0x0000aab0
        /*069c*/ 	.word	0x00000009
        /*06a0*/ 	.word	0x00000000
        /*06a4*/ 	.short	0x010a
        /*06a6*/ 	.byte	0x3f
	.zero		1


	//   ....[99]....
        /*06a8*/ 	.word	0x0000ab00
        /*06ac*/ 	.word	0x00000006
        /*06b0*/ 	.word	0x00000000
        /*06b4*/ 	.short	0x010a
        /*06b6*/ 	.byte	0x3f
	.zero		1


	//----- nvinfo : EIATTR_NUM_MBARRIERS
	.align		4
.L_28:
        /*06b8*/ 	.byte	0x03, 0x38
        /*06ba*/ 	.short	0x002e


	//----- nvinfo : EIATTR_EXIT_INSTR_OFFSETS
	.align		4
        /*06bc*/ 	.byte	0x04, 0x1c
        /*06be*/ 	.short	(.L_30 - .L_29)


	//   ....[0]....
.L_29:
        /*06c0*/ 	.word	0x00000bc0


	//   ....[1]....
        /*06c4*/ 	.word	0x000013b0


	//   ....[2]....
        /*06c8*/ 	.word	0x00008210


	//   ....[3]....
        /*06cc*/ 	.word	0x00008770


	//   ....[4]....
        /*06d0*/ 	.word	0x0000a2a0


	//----- nvinfo : EIATTR_MAX_THREADS
	.align		4
.L_30:
        /*06d4*/ 	.byte	0x04, 0x05
        /*06d6*/ 	.short	(.L_32 - .L_31)
.L_31:
        /*06d8*/ 	.word	0x00000180
        /*06dc*/ 	.word	0x00000001
        /*06e0*/ 	.word	0x00000001


	//----- nvinfo : EIATTR_CRS_STACK_SIZE
	.align		4
.L_32:
        /*06e4*/ 	.byte	0x04, 0x1e
        /*06e6*/ 	.short	(.L_34 - .L_33)
.L_33:
        /*06e8*/ 	.word	0x00000000


	//----- nvinfo : EIATTR_CBANK_PARAM_SIZE
	.align		4
.L_34:
        /*06ec*/ 	.byte	0x03, 0x19
        /*06ee*/ 	.short	0x0470


	//----- nvinfo : EIATTR_PARAM_CBANK
	.align		4
        /*06f0*/ 	.byte	0x04, 0x0a
        /*06f2*/ 	.short	(.L_36 - .L_35)
	.align		4
.L_35:
        /*06f4*/ 	.word	index@(.nv.constant0._ZN7cutlass13device_kernelINS_4gemm6kernel13GemmUniversalIN4cute5tupleIJiiiiEEENS1_10collective13CollectiveMmaINS1_37MainloopSm90TmaGmmaWarpSpecializedFP8ILi22ENS5_IJNS4_1CILi2EEESB_NSA_ILi1EEEEEENS1_35KernelTmaWarpSpecializedCooperativeEEENS5_IJNSA_ILi256EEENSA_ILi64EEENSA_ILi32EEEEEENS_12float_e5m2_tENS5_IJlSC_lEEESK_SL_NS4_8TiledMMAINS4_8MMA_AtomIJNS4_4SM904GMMA30MMA_64x64x32_F32E5M2E5M2_SS_TNILNSP_7ScaleInE1ELSR_1EEEEEENS4_6LayoutINS5_IJSB_SC_SC_EEENS5_IJSC_NSA_ILi0EEESW_EEEEENS5_IJNS4_10UnderscoreESZ_SZ_EEEEENS4_23SM90_TMA_LOAD_MULTICASTENS4_14ComposedLayoutINS4_7SwizzleILi1ELi4ELi3EEENS4_18smem_ptr_flag_bitsILi8EEENSU_INS5_IJNSA_ILi8EEESI_EEENS5_IJSI_SC_EEEEEEEvNS4_8identityES12_S1C_vS1D_EENS_8epilogue10collective6detail29Sm90TmaWarpSpecializedAdapterINS1G_15DefaultEpilogueISK_SL_SL_NS1F_6thread17LinearCombinationISK_Li1EffLNS1K_9ScaleType4KindE0ELNS_15FloatRoundStyleE2ESK_EENS1_15EpilogueDefaultEEEEEvvEEEEvNT_6ParamsE)
        /*06f8*/ 	.short	0x0210
        /*06fa*/ 	.short	0x0470


	//----- nvinfo : EIATTR_SW_WAR
	.align		4
.L_36:
        /*06fc*/ 	.byte	0x04, 0x36
        /*06fe*/ 	.short	(.L_38 - .L_37)
.L_37:
        /*0700*/ 	.word	0x00000008
.L_38:


//--------------------- .nv.callgraph             --------------------------
	.section	.nv.callgraph,"",@"SHT_CUDA_CALLGRAPH"
	.align	4
	.sectionentsize	8
	.align		4
        /*0000*/ 	.word	0x00000000
	.align		4
        /*0004*/ 	.word	0xffffffff
	.align		4
        /*0008*/ 	.word	0x00000000
	.align		4
        /*000c*/ 	.word	0xfffffffe
	.align		4
        /*0010*/ 	.word	0x00000000
	.align		4
        /*0014*/ 	.word	0xfffffffd
	.align		4
        /*0018*/ 	.word	0x00000000
	.align		4
        /*001c*/ 	.word	0xfffffffc


//--------------------- .nv.constant4             --------------------------
	.section	.nv.constant4,"a",@progbits
	.align	8
	.align		8
.nv.constant4:
        /*0000*/ 	.dword	_ZN39_INTERNAL_55785f7b_4_k_cu_7f691e59_51364cuda3std3__45__cpo5beginE
	.align		8
        /*0008*/ 	.dword	_ZN39_INTERNAL_55785f7b_4_k_cu_7f691e59_51364cuda3std3__45__cpo3endE
	.align		8
        /*0010*/ 	.dword	_ZN39_INTERNAL_55785f7b_4_k_cu_7f691e59_51364cuda3std3__45__cpo6cbeginE
	.align		8
        /*0018*/ 	.dword	_ZN39_INTERNAL_55785f7b_4_k_cu_7f691e59_51364cuda3std3__45__cpo4cendE
	.align		8
        /*0020*/ 	.dword	_ZN39_INTERNAL_55785f7b_4_k_cu_7f691e59_51364cuda3std3__441_GLOBAL__N__55785f7b_4_k_cu_7f691e59_51366ignoreE
	.align		8
        /*0028*/ 	.dword	_ZN39_INTERNAL_55785f7b_4_k_cu_7f691e59_51364cuda3std3__419piecewise_constructE
	.align		8
        /*0030*/ 	.dword	_ZN39_INTERNAL_55785f7b_4_k_cu_7f691e59_51364cuda3std3__48in_placeE
	.align		8
        /*0038*/ 	.dword	_ZN39_INTERNAL_55785f7b_4_k_cu_7f691e59_51364cuda3std6ranges3__45__cpo4swapE
	.align		8
        /*0040*/ 	.dword	_ZN39_INTERNAL_55785f7b_4_k_cu_7f691e59_51364cuda3std6ranges3__45__cpo9iter_moveE
	.align		8
        /*0048*/ 	.dword	_ZN39_INTERNAL_55785f7b_4_k_cu_7f691e59_51364cute7productE
	.align		8
        /*0050*/ 	.dword	_ZN39_INTERNAL_55785f7b_4_k_cu_7f691e59_51364cute1_E


//--------------------- .text._ZN7cutlass13device_kernelINS_4gemm6kernel13GemmUniversalIN4cute5tupleIJiiiiEEENS1_10collective13CollectiveMmaINS1_37MainloopSm90TmaGmmaWarpSpecializedFP8ILi22ENS5_IJNS4_1CILi2EEESB_NSA_ILi1EEEEEENS1_35KernelTmaWarpSpecializedCooperativeEEENS5_IJNSA_ILi256EEENSA_ILi64EEENSA_ILi32EEEEEENS_12float_e5m2_tENS5_IJlSC_lEEESK_SL_NS4_8TiledMMAINS4_8MMA_AtomIJNS4_4SM904GMMA30MMA_64x64x32_F32E5M2E5M2_SS_TNILNSP_7ScaleInE1ELSR_1EEEEEENS4_6LayoutINS5_IJSB_SC_SC_EEENS5_IJSC_NSA_ILi0EEESW_EEEEENS5_IJNS4_10UnderscoreESZ_SZ_EEEEENS4_23SM90_TMA_LOAD_MULTICASTENS4_14ComposedLayoutINS4_7SwizzleILi1ELi4ELi3EEENS4_18smem_ptr_flag_bitsILi8EEENSU_INS5_IJNSA_ILi8EEESI_EEENS5_IJSI_SC_EEEEEEEvNS4_8identityES12_S1C_vS1D_EENS_8epilogue10collective6detail29Sm90TmaWarpSpecializedAdapterINS1G_15DefaultEpilogueISK_SL_SL_NS1F_6thread17LinearCombinationISK_Li1EffLNS1K_9ScaleType4KindE0ELNS_15FloatRoundStyleE2ESK_EENS1_15EpilogueDefaultEEEEEvvEEEEvNT_6ParamsE --------------------------
	.section	.text._ZN7cutlass13device_kernelINS_4gemm6kernel13GemmUniversalIN4cute5tupleIJiiiiEEENS1_10collective13CollectiveMmaINS1_37MainloopSm90TmaGmmaWarpSpecializedFP8ILi22ENS5_IJNS4_1CILi2EEESB_NSA_ILi1EEEEEENS1_35KernelTmaWarpSpecializedCooperativeEEENS5_IJNSA_ILi256EEENSA_ILi64EEENSA_ILi32EEEEEENS_12float_e5m2_tENS5_IJlSC_lEEESK_SL_NS4_8TiledMMAINS4_8MMA_AtomIJNS4_4SM904GMMA30MMA_64x64x32_F32E5M2E5M2_SS_TNILNSP_7ScaleInE1ELSR_1EEEEEENS4_6LayoutINS5_IJSB_SC_SC_EEENS5_IJSC_NSA_ILi0EEESW_EEEEENS5_IJNS4_10UnderscoreESZ_SZ_EEEEENS4_23SM90_TMA_LOAD_MULTICASTENS4_14ComposedLayoutINS4_7SwizzleILi1ELi4ELi3EEENS4_18smem_ptr_flag_bitsILi8EEENSU_INS5_IJNSA_ILi8EEESI_EEENS5_IJSI_SC_EEEEEEEvNS4_8identityES12_S1C_vS1D_EENS_8epilogue10collective6detail29Sm90TmaWarpSpecializedAdapterINS1G_15DefaultEpilogueISK_SL_SL_NS1F_6thread17LinearCombinationISK_Li1EffLNS1K_9ScaleType4KindE0ELNS_15FloatRoundStyleE2ESK_EENS1_15EpilogueDefaultEEEEEvvEEEEvNT_6ParamsE,"ax",@progbits
	.align	128
.text._ZN7cutlass13device_kernelINS_4gemm6kernel13GemmUniversalIN4cute5tupleIJiiiiEEENS1_10collective13CollectiveMmaINS1_37MainloopSm90TmaGmmaWarpSpecializedFP8ILi22ENS5_IJNS4_1CILi2EEESB_NSA_ILi1EEEEEENS1_35KernelTmaWarpSpecializedCooperativeEEENS5_IJNSA_ILi256EEENSA_ILi64EEENSA_ILi32EEEEEENS_12float_e5m2_tENS5_IJlSC_lEEESK_SL_NS4_8TiledMMAINS4_8MMA_AtomIJNS4_4SM904GMMA30MMA_64x64x32_F32E5M2E5M2_SS_TNILNSP_7ScaleInE1ELSR_1EEEEEENS4_6LayoutINS5_IJSB_SC_SC_EEENS5_IJSC_NSA_ILi0EEESW_EEEEENS5_IJNS4_10UnderscoreESZ_SZ_EEEEENS4_23SM90_TMA_LOAD_MULTICASTENS4_14ComposedLayoutINS4_7SwizzleILi1ELi4ELi3EEENS4_18smem_ptr_flag_bitsILi8EEENSU_INS5_IJNSA_ILi8EEESI_EEENS5_IJSI_SC_EEEEEEEvNS4_8identityES12_S1C_vS1D_EENS_8epilogue10collective6detail29Sm90TmaWarpSpecializedAdapterINS1G_15DefaultEpilogueISK_SL_SL_NS1F_6thread17LinearCombinationISK_Li1EffLNS1K_9ScaleType4KindE0ELNS_15FloatRoundStyleE2ESK_EENS1_15EpilogueDefaultEEEEEvvEEEEvNT_6ParamsE:
        .type           _ZN7cutlass13device_kernelINS_4gemm6kernel13GemmUniversalIN4cute5tupleIJiiiiEEENS1_10collective13CollectiveMmaINS1_37MainloopSm90TmaGmmaWarpSpecializedFP8ILi22ENS5_IJNS4_1CILi2EEESB_NSA_ILi1EEEEEENS1_35KernelTmaWarpSpecializedCooperativeEEENS5_IJNSA_ILi256EEENSA_ILi64EEENSA_ILi32EEEEEENS_12float_e5m2_tENS5_IJlSC_lEEESK_SL_NS4_8TiledMMAINS4_8MMA_AtomIJNS4_4SM904GMMA30MMA_64x64x32_F32E5M2E5M2_SS_TNILNSP_7ScaleInE1ELSR_1EEEEEENS4_6LayoutINS5_IJSB_SC_SC_EEENS5_IJSC_NSA_ILi0EEESW_EEEEENS5_IJNS4_10UnderscoreESZ_SZ_EEEEENS4_23SM90_TMA_LOAD_MULTICASTENS4_14ComposedLayoutINS4_7SwizzleILi1ELi4ELi3EEENS4_18smem_ptr_flag_bitsILi8EEENSU_INS5_IJNSA_ILi8EEESI_EEENS5_IJSI_SC_EEEEEEEvNS4_8identityES12_S1C_vS1D_EENS_8epilogue10collective6detail29Sm90TmaWarpSpecializedAdapterINS1G_15DefaultEpilogueISK_SL_SL_NS1F_6thread17LinearCombinationISK_Li1EffLNS1K_9ScaleType4KindE0ELNS_15FloatRoundStyleE2ESK_EENS1_15EpilogueDefaultEEEEEvvEEEEvNT_6ParamsE,@function
        .size           _ZN7cutlass13device_kernelINS_4gemm6kernel13GemmUniversalIN4cute5tupleIJiiiiEEENS1_10collective13CollectiveMmaINS1_37MainloopSm90TmaGmmaWarpSpecializedFP8ILi22ENS5_IJNS4_1CILi2EEESB_NSA_ILi1EEEEEENS1_35KernelTmaWarpSpecializedCooperativeEEENS5_IJNSA_ILi256EEENSA_ILi64EEENSA_ILi32EEEEEENS_12float_e5m2_tENS5_IJlSC_lEEESK_SL_NS4_8TiledMMAINS4_8MMA_AtomIJNS4_4SM904GMMA30MMA_64x64x32_F32E5M2E5M2_SS_TNILNSP_7ScaleInE1ELSR_1EEEEEENS4_6LayoutINS5_IJSB_SC_SC_EEENS5_IJSC_NSA_ILi0EEESW_EEEEENS5_IJNS4_10UnderscoreESZ_SZ_EEEEENS4_23SM90_TMA_LOAD_MULTICASTENS4_14ComposedLayoutINS4_7SwizzleILi1ELi4ELi3EEENS4_18smem_ptr_flag_bitsILi8EEENSU_INS5_IJNSA_ILi8EEESI_EEENS5_IJSI_SC_EEEEEEEvNS4_8identityES12_S1C_vS1D_EENS_8epilogue10collective6detail29Sm90TmaWarpSpecializedAdapterINS1G_15DefaultEpilogueISK_SL_SL_NS1F_6thread17LinearCombinationISK_Li1EffLNS1K_9ScaleType4KindE0ELNS_15FloatRoundStyleE2ESK_EENS1_15EpilogueDefaultEEEEEvvEEEEvNT_6ParamsE,(.L_x_243 - _ZN7cutlass13device_kernelINS_4gemm6kernel13GemmUniversalIN4cute5tupleIJiiiiEEENS1_10collective13CollectiveMmaINS1_37MainloopSm90TmaGmmaWarpSpecializedFP8ILi22ENS5_IJNS4_1CILi2EEESB_NSA_ILi1EEEEEENS1_35KernelTmaWarpSpecializedCooperativeEEENS5_IJNSA_ILi256EEENSA_ILi64EEENSA_ILi32EEEEEENS_12float_e5m2_tENS5_IJlSC_lEEESK_SL_NS4_8TiledMMAINS4_8MMA_AtomIJNS4_4SM904GMMA30MMA_64x64x32_F32E5M2E5M2_SS_TNILNSP_7ScaleInE1ELSR_1EEEEEENS4_6LayoutINS5_IJSB_SC_SC_EEENS5_IJSC_NSA_ILi0EEESW_EEEEENS5_IJNS4_10UnderscoreESZ_SZ_EEEEENS4_23SM90_TMA_LOAD_MULTICASTENS4_14ComposedLayoutINS4_7SwizzleILi1ELi4ELi3EEENS4_18smem_ptr_flag_bitsILi8EEENSU_INS5_IJNSA_ILi8EEESI_EEENS5_IJSI_SC_EEEEEEEvNS4_8identityES12_S1C_vS1D_EENS_8epilogue10collective6detail29Sm90TmaWarpSpecializedAdapterINS1G_15DefaultEpilogueISK_SL_SL_NS1F_6thread17LinearCombinationISK_Li1EffLNS1K_9ScaleType4KindE0ELNS_15FloatRoundStyleE2ESK_EENS1_15EpilogueDefaultEEEEEvvEEEEvNT_6ParamsE)
        .other          _ZN7cutlass13device_kernelINS_4gemm6kernel13GemmUniversalIN4cute5tupleIJiiiiEEENS1_10collective13CollectiveMmaINS1_37MainloopSm90TmaGmmaWarpSpecializedFP8ILi22ENS5_IJNS4_1CILi2EEESB_NSA_ILi1EEEEEENS1_35KernelTmaWarpSpecializedCooperativeEEENS5_IJNSA_ILi256EEENSA_ILi64EEENSA_ILi32EEEEEENS_12float_e5m2_tENS5_IJlSC_lEEESK_SL_NS4_8TiledMMAINS4_8MMA_AtomIJNS4_4SM904GMMA30MMA_64x64x32_F32E5M2E5M2_SS_TNILNSP_7ScaleInE1ELSR_1EEEEEENS4_6LayoutINS5_IJSB_SC_SC_EEENS5_IJSC_NSA_ILi0EEESW_EEEEENS5_IJNS4_10UnderscoreESZ_SZ_EEEEENS4_23SM90_TMA_LOAD_MULTICASTENS4_14ComposedLayoutINS4_7SwizzleILi1ELi4ELi3EEENS4_18smem_ptr_flag_bitsILi8EEENSU_INS5_IJNSA_ILi8EEESI_EEENS5_IJSI_SC_EEEEEEEvNS4_8identityES12_S1C_vS1D_EENS_8epilogue10collective6detail29Sm90TmaWarpSpecializedAdapterINS1G_15DefaultEpilogueISK_SL_SL_NS1F_6thread17LinearCombinationISK_Li1EffLNS1K_9ScaleType4KindE0ELNS_15FloatRoundStyleE2ESK_EENS1_15EpilogueDefaultEEEEEvvEEEEvNT_6ParamsE,@"STO_CUDA_ENTRY STV_DEFAULT"
_ZN7cutlass13device_kernelINS_4gemm6kernel13GemmUniversalIN4cute5tupleIJiiiiEEENS1_10collective13CollectiveMmaINS1_37MainloopSm90TmaGmmaWarpSpecializedFP8ILi22ENS5_IJNS4_1CILi2EEESB_NSA_ILi1EEEEEENS1_35KernelTmaWarpSpecializedCooperativeEEENS5_IJNSA_ILi256EEENSA_ILi64EEENSA_ILi32EEEEEENS_12float_e5m2_tENS5_IJlSC_lEEESK_SL_NS4_8TiledMMAINS4_8MMA_AtomIJNS4_4SM904GMMA30MMA_64x64x32_F32E5M2E5M2_SS_TNILNSP_7ScaleInE1ELSR_1EEEEEENS4_6LayoutINS5_IJSB_SC_SC_EEENS5_IJSC_NSA_ILi0EEESW_EEEEENS5_IJNS4_10UnderscoreESZ_SZ_EEEEENS4_23SM90_TMA_LOAD_MULTICASTENS4_14ComposedLayoutINS4_7SwizzleILi1ELi4ELi3EEENS4_18smem_ptr_flag_bitsILi8EEENSU_INS5_IJNSA_ILi8EEESI_EEENS5_IJSI_SC_EEEEEEEvNS4_8identityES12_S1C_vS1D_EENS_8epilogue10collective6detail29Sm90TmaWarpSpecializedAdapterINS1G_15DefaultEpilogueISK_SL_SL_NS1F_6thread17LinearCombinationISK_Li1EffLNS1K_9ScaleType4KindE0ELNS_15FloatRoundStyleE2ESK_EENS1_15EpilogueDefaultEEEEEvvEEEEvNT_6ParamsE:
[----:B------:R-:W-:Y:S01]  /*0000*/  LDC R1, c[0x0][0x28] ;  /* 0x00000a00ff017b82 */ /* 0x000fe20000000800 */
[----:B------:R-:W0:Y:S01]  /*0010*/  S2R R0, SR_TID.X ;  /* 0x0000000000007919 */ /* 0x000e220000002100 */
[----:B------:R-:W-:Y:S01]  /*0020*/  ELECT P0, URZ, PT ;  /* 0x00000000003f782f */ /* 0x000fe20003800000 */
[----:B------:R-:W-:Y:S01]  /*0030*/  BSSY B0, `(.L_x_0) ;  /* 0x000000f000007945 */ /* 0x000fe20003800000 */
[--C-:B0-----:R-:W-:Y:S02]  /*0040*/  SHF.R.U32.HI R2, RZ, 0x5, R0.reuse ;  /* 0x00000005ff027819 */ /* 0x101fe40000011600 */
[----:B------:R-:W-:-:S03]  /*0050*/  SHF.R.U32.HI R3, RZ, 0x7, R0 ;  /* 0x00000007ff037819 */ /* 0x000fc60000011600 */
[----:B------:R-:W0:Y:S04]  /*0060*/  SHFL.IDX PT, R7, R2, RZ, 0x1f ;  /* 0x00001fff02077589 */ /* 0x000e2800000e0000 */
[----:B------:R-:W1:Y:S01]  /*0070*/  SHFL.IDX PT, R3, R3, RZ, 0x1f ;  /* 0x00001fff03037589 */ /* 0x000e6200000e0000 */
[----:B0-----:R-:W-:-:S13]  /*0080*/  ISETP.NE.OR P0, PT, R7, RZ, !P0 ;  /* 0x000000ff0700720c */ /* 0x001fda0004705670 */
[----:B-1----:R-:W-:Y:S05]  /*0090*/  @P0 BRA `(.L_x_1) ;  /* 0x0000000000200947 */ /* 0x002fea0003800000 */
[----:B------:R-:W-:Y:S02]  /*00a0*/  ULDC.64 UR4, c[0x0][0x198] ;  /* 0x0000660000047ab9 */ /* 0x000fe40000000a00 */
[----:B------:R-:W-:Y:S02]  /*00b0*/  UIADD3 UR6, UP0, UR4, 0xf0, URZ ;  /* 0x000000f004067890 */ /* 0x000fe4000ff1e03f */
[----:B------:R-:W-:Y:S02]  /*00c0*/  UIADD3 UR4, UP1, UR4, 0x1f0, URZ ;  /* 0x000001f004047890 */ /* 0x000fe4000ff3e03f */
[----:B------:R-:W-:Y:S02]  /*00d0*/  UIADD3.X UR7, URZ, UR5, URZ, UP0, !UPT ;  /* 0x000000053f077290 */ /* 0x000fe400087fe43f */
[----:B------:R-:W-:-:S07]  /*00e0*/  UIADD3.X UR5, URZ, UR5, URZ, UP1, !UPT ;  /* 0x000000053f057290 */ /* 0x000fce0008ffe43f */
[----:B------:R0:W-:Y:S02]  /*00f0*/  UTMACCTL.PF [UR6] ;  /* 0x00000000060079b9 */ /* 0x0001e40008040000 */
[----:B------:R0:W-:Y:S02]  /*0100*/  UTMACCTL.PF [UR4] ;  /* 0x00000000040079b9 */ /* 0x0001e40008040000 */
[----:B0-----:R-:W-:Y:S01]  /*0110*/  NOP ;  /* 0x0000000000007918 */ /* 0x001fe20000000000 */
.L_x_1:
[----:B------:R-:W-:Y:S05]  /*0120*/  BSYNC B0 ;  /* 0x0000000000007941 */ /* 0x000fea0003800000 */
.L_x_0:
[----:B------:R-:W0:Y:S02]  /*0130*/  SHFL.IDX PT, R4, R2, RZ, 0x1f ;  /* 0x00001fff02047589 */ /* 0x000e2400000e0000 */
[----:B0-----:R-:W-:-:S13]  /*0140*/  ISETP.NE.AND P0, PT, R4, RZ, PT ;  /* 0x000000ff0400720c */ /* 0x001fda0003f05270 */
[----:B------:R-:W-:Y:S05]  /*0150*/  @P0 BRA `(.L_x_2) ;  /* 0x0000000000f40947 */ /* 0x000fea0003800000 */
[----:B------:R-:W-:Y:S01]  /*0160*/  ELECT P0, URZ, PT ;  /* 0x00000000003f782f */ /* 0x000fe20003800000 */
[----:B------:R-:W-:-:S12]  /*0170*/  BSSY B0, `(.L_x_2) ;  /* 0x000003b000007945 */ /* 0x000fd80003800000 */
[----:B------:R-:W-:Y:S05]  /*0180*/  @!P0 BRA `(.L_x_3) ;  /* 0x0000000000e48947 */ /* 0x000fea0003800000 */
[----:B------:R-:W0:Y:S01]  /*0190*/  S2UR UR8, SR_CgaCtaId ;  /* 0x00000000000879c3 */ /* 0x000e220000008800 */
[----:B------:R-:W-:Y:S01]  /*01a0*/  UMOV UR4, 0x400 ;  /* 0x0000040000047882 */ /* 0x000fe20000000000 */
[----:B------:R-:W-:Y:S01]  /*01b0*/  UMOV UR5, 0x1 ;  /* 0x0000000100057882 */ /* 0x000fe20000000000 */
[----:B------:R-:W-:Y:S02]  /*01c0*/  UMOV UR6, 0x6 ;  /* 0x0000000600067882 */ /* 0x000fe40000000000 */
[----:B------:R-:W-:-:S04]  /*01d0*/  UIADD3 UR6, -UR6, 0x100000, URZ ;  /* 0x0010000006067890 */ /* 0x000fc8000fffe13f */
[----:B------:R-:W-:Y:S02]  /*01e0*/  USHF.L.U32 UR7, UR6, 0xb, URZ ;  /* 0x0000000b06077899 */ /* 0x000fe4000800063f */
[----:B------:R-:W-:Y:S02]  /*01f0*/  USHF.L.U32 UR6, UR6, 0x1, URZ ;  /* 0x0000000106067899 */ /* 0x000fe4000800063f */
[----:B0-----:R-:W-:Y:S02]  /*0200*/  ULEA UR8, UR8, UR4, 0x18 ;  /* 0x0000000408087291 */ /* 0x001fe4000f8ec03f */
[----:B------:R-:W-:-:S04]  /*0210*/  UIADD3 UR4, -UR5, 0x100000, URZ ;  /* 0x0010000005047890 */ /* 0x000fc8000fffe13f */
[----:B------:R-:W-:Y:S02]  /*0220*/  USHF.L.U32 UR5, UR4, 0xb, URZ ;  /* 0x0000000b04057899 */ /* 0x000fe4000800063f */
[----:B------:R-:W-:Y:S01]  /*0230*/  USHF.L.U32 UR4, UR4, 0x1, URZ ;  /* 0x0000000104047899 */ /* 0x000fe2000800063f */
[----:B------:R-:W0:Y:S11]  /*0240*/  FENCE.VIEW.ASYNC.S ;  /* 0x00000000000073c6 */ /* 0x000e360000000000 */
[----:B0-----:R0:W1:Y:S01]  /*0250*/  SYNCS.EXCH.64 URZ, [UR8], UR4 ;  /* 0x00000004083f75b2 */ /* 0x0010620008000100 */
[----:B------:R0:W2:Y:S01]  /*0260*/  SYNCS.EXCH.64 URZ, [UR8+0xb0], UR6 ;  /* 0x0000b006083f75b2 */ /* 0x0000a20008000100 */
[----:B------:R0:W3:Y:S01]  /*0270*/  SYNCS.EXCH.64 URZ, [UR8+0x8], UR4 ;  /* 0x00000804083f75b2 */ /* 0x0000e20008000100 */
[----:B------:R0:W4:Y:S01]  /*0280*/  SYNCS.EXCH.64 URZ, [UR8+0xb8], UR6 ;  /* 0x0000b806083f75b2 */ /* 0x0001220008000100 */
[----:B------:R0:W0:Y:S01]  /*0290*/  SYNCS.EXCH.64 URZ, [UR8+0x10], UR4 ;  /* 0x00001004083f75b2 */ /* 0x0000220008000100 */
        /* <DEDUP_REMOVED lines=39> */
[----:B-1234-:R-:W-:Y:S01]  /*0510*/  NOP ;  /* 0x0000000000007918 */ /* 0x01efe20000000000 */
.L_x_3:
[----:B0-----:R-:W-:Y:S05]  /*0520*/  BSYNC B0 ;  /* 0x0000000000007941 */ /* 0x001fea0003800000 */
.L_x_2:
[----:B------:R-:W-:Y:S01]  /*0530*/  SHF.R.S32.HI R5, RZ, 0x1f, R0 ;  /* 0x0000001fff057819 */ /* 0x000fe20000011400 */
[----:B------:R-:W0:Y:S01]  /*0540*/  SHFL.IDX PT, R2, R2, RZ, 0x1f ;  /* 0x00001fff02027589 */ /* 0x000e2200000e0000 */
[----:B------:R-:W1:Y:S01]  /*0550*/  S2UR UR8, SR_CTAID.X ;  /* 0x00000000000879c3 */ /* 0x000e620000002500 */
[----:B------:R-:W-:Y:S02]  /*0560*/  ELECT P0, URZ, PT ;  /* 0x00000000003f782f */ /* 0x000fe40003800000 */
[----:B------:R-:W-:Y:S01]  /*0570*/  LEA.HI R5, R5, R0, RZ, 0x7 ;  /* 0x0000000005057211 */ /* 0x000fe200078f38ff */
[----:B------:R-:W2:Y:S01]  /*0580*/  S2R R8, SR_CTAID.Y ;  /* 0x0000000000087919 */ /* 0x000ea20000002600 */
[----:B------:R-:W-:Y:S01]  /*0590*/  SHF.R.S32.HI R11, RZ, 0x1f, R4 ;  /* 0x0000001fff0b7819 */ /* 0x000fe20000011404 */
[----:B------:R-:W-:Y:S01]  /*05a0*/  ULDC UR4, c[0x0][0x150] ;  /* 0x0000540000047ab9 */ /* 0x000fe20000000800 */
[----:B------:R-:W-:Y:S01]  /*05b0*/  LOP3.LUT R5, R5, 0xffffff80, RZ, 0xc0, !PT ;  /* 0xffffff8005057812 */ /* 0x000fe200078ec0ff */
[----:B------:R-:W-:Y:S01]  /*05c0*/  VIADD R16, R3, 0xffffffff ;  /* 0xffffffff03107836 */ /* 0x000fe20000000000 */
[----:B------:R-:W-:Y:S01]  /*05d0*/  LEA.HI R11, R11, R4, RZ, 0x2 ;  /* 0x000000040b0b7211 */ /* 0x000fe200078f10ff */
[----:B------:R-:W3:Y:S01]  /*05e0*/  LDC R12, c[0x0][0x144] ;  /* 0x00005100ff0c7b82 */ /* 0x000ee20000000800 */
[----:B------:R-:W-:Y:S01]  /*05f0*/  NOP ;  /* 0x0000000000007918 */ /* 0x000fe20000000000 */
[----:B------:R-:W-:Y:S01]  /*0600*/  IMAD.IADD R6, R0, 0x1, -R5 ;  /* 0x0000000100067824 */ /* 0x000fe200078e0a05 */
[----:B------:R-:W-:Y:S01]  /*0610*/  LOP3.LUT R11, R11, 0x3ffffffc, RZ, 0xc0, !PT ;  /* 0x3ffffffc0b0b7812 */ /* 0x000fe200078ec0ff */
[----:B------:R-:W-:Y:S01]  /*0620*/  NOP ;  /* 0x0000000000007918 */ /* 0x000fe20000000000 */
[----:B------:R-:W-:-:S02]  /*0630*/  ISETP.NE.AND P4, PT, R3, RZ, PT ;  /* 0x000000ff0300720c */ /* 0x000fc40003f85270 */
[----:B------:R-:W-:Y:S01]  /*0640*/  SHF.R.S32.HI R5, RZ, 0x1f, R6 ;  /* 0x0000001fff057819 */ /* 0x000fe20000011406 */
[----:B------:R-:W-:Y:S01]  /*0650*/  IMAD.IADD R4, R4, 0x1, -R11 ;  /* 0x0000000104047824 */ /* 0x000fe200078e0a0b */
[----:B------:R-:W4:Y:S01]  /*0660*/  LDC R14, c[0x0][0x140] ;  /* 0x00005000ff0e7b82 */ /* 0x000f220000000800 */
[----:B------:R-:W-:Y:S02]  /*0670*/  ISETP.GE.U32.AND P6, PT, R16, 0x2, PT ;  /* 0x000000021000780c */ /* 0x000fe40003fc6070 */
[----:B------:R-:W-:Y:S02]  /*0680*/  LEA.HI R5, R5, R6, RZ, 0x3 ;  /* 0x0000000605057211 */ /* 0x000fe400078f18ff */
[----:B0-----:R-:W-:Y:S02]  /*0690*/  ISETP.NE.OR P0, PT, R2, RZ, !P0 ;  /* 0x000000ff0200720c */ /* 0x001fe40004705670 */
[--C-:B------:R-:W-:Y:S01]  /*06a0*/  SHF.R.S32.HI R2, RZ, 0x3, R5.reuse ;  /* 0x00000003ff027819 */ /* 0x100fe20000011405 */
[----:B------:R-:W0:Y:S01]  /*06b0*/  LDC R13, c[0x0][0x148] ;  /* 0x00005200ff0d7b82 */ /* 0x000e220000000800 */
[----:B------:R-:W-:-:S02]  /*06c0*/  SHF.R.S32.HI R5, RZ, 0x1f, R5 ;  /* 0x0000001fff057819 */ /* 0x000fc40000011405 */
[----:B-1----:R-:W-:Y:S02]  /*06d0*/  I2FP.F32.U32 R10, UR8 ;  /* 0x00000008000a7c45 */ /* 0x002fe40008201000 */
[----:B------:R-:W-:-:S03]  /*06e0*/  LEA.HI R5, R5, R2, RZ, 0x2 ;  /* 0x0000000205057211 */ /* 0x000fc600078f10ff */
[----:B------:R-:W-:Y:S01]  /*06f0*/  FMUL R10, R10, UR4 ;  /* 0x000000040a0a7c20 */ /* 0x000fe20008400000 */
[----:B------:R-:W-:Y:S01]  /*0700*/  LOP3.LUT R5, R5, 0xfffffffc, RZ, 0xc0, !PT ;  /* 0xfffffffc05057812 */ /* 0x000fe200078ec0ff */
[----:B------:R-:W-:Y:S01]  /*0710*/  VOTEU.ALL UP0, P0 ;  /* 0x00000000003f7886 */ /* 0x000fe20000000000 */
[----:B--2---:R-:W-:Y:S01]  /*0720*/  I2FP.F32.U32 R11, R8 ;  /* 0x00000008000b7245 */ /* 0x004fe20000201000 */
[----:B------:R-:W-:Y:S01]  /*0730*/  ULDC UR4, c[0x0][0x154] ;  /* 0x0000550000047ab9 */ /* 0x000fe20000000800 */
[----:B------:R-:W-:Y:S01]  /*0740*/  VOTEU.ALL UP1, P0 ;  /* 0x00000000003f7886 */ /* 0x000fe20000020000 */
[----:B------:R-:W1:Y:S01]  /*0750*/  F2I.U32.TRUNC.NTZ R10, R10 ;  /* 0x0000000a000a7305 */ /* 0x000e62000020f000 */
[----:B------:R-:W-:Y:S01]  /*0760*/  IMAD.IADD R5, R2, 0x1, -R5 ;  /* 0x0000000102057824 */ /* 0x000fe200078e0a05 */
[----:B------:R-:W2:Y:S01]  /*0770*/  @!UP0 S2UR UR7, SR_CgaCtaId ;  /* 0x00000000000789c3 */ /* 0x000ea20000008800 */
[----:B------:R-:W-:Y:S01]  /*0780*/  @!UP0 UMOV UR6, 0x400 ;  /* 0x0000040000068882 */ /* 0x000fe20000000000 */
[----:B----4-:R-:W-:Y:S01]  /*0790*/  ISETP.EQ.U32.AND P2, PT, R14, 0x1, PT ;  /* 0x000000010e00780c */ /* 0x010fe20003f42070 */
[----:B------:R-:W-:-:S05]  /*07a0*/  IMAD R5, R4, 0x4, R5 ;  /* 0x0000000404057824 */ /* 0x000fca00078e0205 */
[----:B------:R-:W-:-:S04]  /*07b0*/  LEA.HI R2, R5, R5, RZ, 0x1 ;  /* 0x0000000505027211 */ /* 0x000fc800078f08ff */
[----:B------:R-:W-:Y:S01]  /*07c0*/  LOP3.LUT R4, R2, 0xfffffffe, RZ, 0xc0, !PT ;  /* 0xfffffffe02047812 */ /* 0x000fe200078ec0ff */
[----:B-1----:R-:W-:Y:S02]  /*07d0*/  IMAD.MOV R15, RZ, RZ, -R10 ;  /* 0x000000ffff0f7224 */ /* 0x002fe400078e0a0a */
[----:B------:R-:W-:Y:S01]  /*07e0*/  FMUL R10, R11, UR4 ;  /* 0x000000040b0a7c20 */ /* 0x000fe20008400000 */
[----:B------:R-:W-:Y:S01]  /*07f0*/  SHF.R.S32.HI R2, RZ, 0x1f, R7 ;  /* 0x0000001fff027819 */ /* 0x000fe20000011407 */
[----:B------:R-:W-:Y:S01]  /*0800*/  UMOV UR4, 0x20 ;  /* 0x0000002000047882 */ /* 0x000fe20000000000 */
[----:B---3--:R-:W-:Y:S01]  /*0810*/  IMAD R12, R12, R15, UR8 ;  /* 0x000000080c0c7e24 */ /* 0x008fe2000f8e020f */
[----:B------:R-:W-:-:S04]  /*0820*/  @!UP0 UIADD3 UR4, -UR4, 0x100000, URZ ;  /* 0x0010000004048890 */ /* 0x000fc8000fffe13f */
[----:B------:R-:W-:Y:S02]  /*0830*/  @!UP0 USHF.L.U32 UR5, UR4, 0xb, URZ ;  /* 0x0000000b04058899 */ /* 0x000fe4000800063f */
[----:B------:R-:W-:Y:S01]  /*0840*/  @!UP0 USHF.L.U32 UR4, UR4, 0x1, URZ ;  /* 0x0000000104048899 */ /* 0x000fe2000800063f */
[C---:B------:R-:W-:Y:S01]  /*0850*/  IMAD.IADD R11, R5.reuse, 0x1, -R4 ;  /* 0x00000001050b7824 */ /* 0x040fe200078e0a04 */
[----:B------:R-:W1:Y:S01]  /*0860*/  F2I.U32.TRUNC.NTZ R10, R10 ;  /* 0x0000000a000a7305 */ /* 0x000e62000020f000 */
[----:B------:R-:W-:Y:S01]  /*0870*/  LEA.HI R2, R2, R7, RZ, 0x2 ;  /* 0x0000000702027211 */ /* 0x000fe200078f10ff */
[----:B------:R-:W-:Y:S02]  /*0880*/  IMAD.SHL.U32 R4, R5, 0x4, RZ ;  /* 0x0000000405047824 */ /* 0x000fe400078e00ff */
[----:B------:R-:W-:Y:S01]  /*0890*/  ISETP.NE.AND P3, PT, R11, R12, PT ;  /* 0x0000000c0b00720c */ /* 0x000fe20003f65270 */
[----:B--2---:R-:W-:Y:S01]  /*08a0*/  @!UP0 ULEA UR6, UR7, UR6, 0x18 ;  /* 0x0000000607068291 */ /* 0x004fe2000f8ec03f */
[----:B------:R-:W-:Y:S01]  /*08b0*/  LOP3.LUT R2, R2, 0xfffffffc, RZ, 0xc0, !PT ;  /* 0xfffffffc02027812 */ /* 0x000fe200078ec0ff */
[----:B------:R-:W-:Y:S01]  /*08c0*/  VOTEU.ALL UP0, P0 ;  /* 0x00000000003f7886 */ /* 0x000fe20000000000 */
[----:B------:R-:W-:-:S02]  /*08d0*/  LOP3.LUT R5, R5, 0xc, R4, 0x78, !PT ;  /* 0x0000000c05057812 */ /* 0x000fc400078e7804 */
[----:B------:R-:W-:Y:S01]  /*08e0*/  LOP3.LUT P0, RZ, R6, 0x7, RZ, 0xc0, !PT ;  /* 0x0000000706ff7812 */ /* 0x000fe2000780c0ff */
[----:B------:R-:W-:Y:S02]  /*08f0*/  IMAD.IADD R7, R7, 0x1, -R2 ;  /* 0x0000000107077824 */ /* 0x000fe400078e0a02 */
[----:B------:R-:W-:Y:S01]  /*0900*/  IMAD.MOV.U32 R6, RZ, RZ, 0x1 ;  /* 0x00000001ff067424 */ /* 0x000fe200078e00ff */
[----:B------:R-:W-:Y:S01]  /*0910*/  ISETP.LT.U32.AND P0, PT, R5, 0x4, !P0 ;  /* 0x000000040500780c */ /* 0x000fe20004701070 */
[----:B-1----:R-:W-:Y:S01]  /*0920*/  IMAD.MOV R20, RZ, RZ, -R10 ;  /* 0x000000ffff147224 */ /* 0x002fe200078e0a0a */
[----:B------:R-:W-:Y:S01]  /*0930*/  ISETP.NE.AND P1, PT, R7, 0x3, PT ;  /* 0x000000030700780c */ /* 0x000fe20003f25270 */
[----:B------:R-:W1:Y:S02]  /*0940*/  FENCE.VIEW.ASYNC.S ;  /* 0x00000000000073c6 */ /* 0x000e640000000000 */
[----:B-1----:R1:W2:Y:S01]  /*0950*/  @!UP0 SYNCS.EXCH.64 URZ, [UR6+0x170], UR4 ;  /* 0x00017004063f85b2 */ /* 0x0022a20008000100 */
[----:B------:R-:W-:Y:S01]  /*0960*/  @P3 LEA.HI R2, R5, R5, RZ, 0x1 ;  /* 0x0000000505023211 */ /* 0x000fe200078f08ff */
[----:B0-----:R-:W-:Y:S01]  /*0970*/  IMAD R11, R13, R20, R8 ;  /* 0x000000140d0b7224 */ /* 0x001fe200078e0208 */
[----:B------:R-:W-:-:S02]  /*0980*/  ISETP.EQ.OR P1, PT, R7, RZ, !P1 ;  /* 0x000000ff0700720c */ /* 0x000fc40004f22670 */
[----:B------:R-:W-:Y:S02]  /*0990*/  @P3 SHF.R.S32.HI R2, RZ, 0x1, R2 ;  /* 0x00000001ff023819 */ /* 0x000fe40000011402 */
[----:B------:R-:W-:Y:S02]  /*09a0*/  ISETP.EQ.AND P1, PT, R3, RZ, P1 ;  /* 0x000000ff0300720c */ /* 0x000fe40000f22270 */
[----:B------:R-:W-:Y:S02]  /*09b0*/  @P3 ISETP.NE.AND P5, PT, R2, R11, PT ;  /* 0x0000000b0200320c */ /* 0x000fe40003fa5270 */
[----:B------:R-:W-:Y:S02]  /*09c0*/  SEL R3, RZ, 0x1, !P0 ;  /* 0x00000001ff037807 */ /* 0x000fe40004000000 */
[----:B------:R-:W-:Y:S02]  /*09d0*/  @P3 SEL R6, RZ, 0x1, P5 ;  /* 0x00000001ff063807 */ /* 0x000fe40002800000 */
[----:B------:R-:W-:Y:S01]  /*09e0*/  SEL R4, RZ, 0x1, !P1 ;  /* 0x00000001ff047807 */ /* 0x000fe20004800000 */
[----:B------:R1:W0:Y:S01]  /*09f0*/  @!UP1 SYNCS.EXCH.64 URZ, [UR6+0x178], UR4 ;  /* 0x00017804063f95b2 */ /* 0x0002220008000100 */
[----:B------:R-:W-:Y:S01]  /*0a00*/  LOP3.LUT R6, R6, R3, RZ, 0xc0, !PT ;  /* 0x0000000306067212 */ /* 0x000fe200078ec0ff */
[----:B------:R-:W-:Y:S01]  /*0a10*/  NOP ;  /* 0x0000000000007918 */ /* 0x000fe20000000000 */
[----:B------:R-:W-:Y:S01]  /*0a20*/  SEL R4, R4, 0x2, P6 ;  /* 0x0000000204047807 */ /* 0x000fe20003000000 */
[----:B------:R-:W-:Y:S06]  /*0a30*/  @!P2 BRA `(.L_x_4) ;  /* 0x000000000008a947 */ /* 0x000fec0003800000 */
[----:B0-2---:R-:W-:Y:S01]  /*0a40*/  UCGABAR_ARV ;  /* 0x00000000000079c7 */ /* 0x005fe20008000000 */
[----:B------:R-:W-:Y:S05]  /*0a50*/  BRA `(.L_x_5) ;  /* 0x0000000000047947 */ /* 0x000fea0003800000 */
.L_x_4:
[----:B0-2---:R-:W-:Y:S01]  /*0a60*/  NOP ;  /* 0x0000000000007918 */ /* 0x005fe20000000000 */
.L_x_5:
[----:B------:R-:W0:Y:S01]  /*0a70*/  LDC R2, c[0x0][0x65c] ;  /* 0x00019700ff027b82 */ /* 0x000e220000000800 */
[----:B------:R-:W-:Y:S01]  /*0a80*/  IMAD.MOV.U32 R3, RZ, RZ, RZ ;  /* 0x000000ffff037224 */ /* 0x000fe200078e00ff */
[----:B0-----:R-:W-:Y:S01]  /*0a90*/  ISETP.NE.AND P3, PT, R2, 0x1, PT ;  /* 0x000000010200780c */ /* 0x001fe20003f65270 */
[----:B------:R-:W-:-:S12]  /*0aa0*/  IMAD.U32 R2, RZ, RZ, UR8 ;  /* 0x00000008ff027e24 */ /* 0x000fd8000f8e00ff */
[----:B------:R-:W0:Y:S01]  /*0ab0*/  @P3 LDC R15, c[0x0][0x10] ;  /* 0x00000400ff0f3b82 */ /* 0x000e220000000800 */
[----:B------:R-:W-:Y:S02]  /*0ac0*/  @P3 IMAD.MOV.U32 R9, RZ, RZ, RZ ;  /* 0x000000ffff093224 */ /* 0x000fe400078e00ff */
[----:B------:R-:W-:-:S05]  /*0ad0*/  @P3 IMAD.MOV.U32 R17, RZ, RZ, RZ ;  /* 0x000000ffff113224 */ /* 0x000fca00078e00ff */
[----:B------:R-:W2:Y:S01]  /*0ae0*/  @!P3 LDC R11, c[0x0][0xc] ;  /* 0x00000300ff0bbb82 */ /* 0x000ea20000000800 */
[----:B0-----:R-:W-:-:S04]  /*0af0*/  @P3 IMAD.WIDE.U32 R14, R15, UR8, R8 ;  /* 0x000000080f0e3c25 */ /* 0x001fc8000f8e0008 */
[----:B--2---:R-:W-:-:S04]  /*0b00*/  @!P3 IMAD.WIDE.U32 R10, R8, R11, R2 ;  /* 0x0000000b080ab225 */ /* 0x004fc800078e0002 */
[----:B------:R-:W-:Y:S02]  /*0b10*/  @P3 IMAD.MOV.U32 R2, RZ, RZ, R14 ;  /* 0x000000ffff023224 */ /* 0x000fe400078e000e */
[----:B------:R-:W-:Y:S02]  /*0b20*/  @P3 IMAD.IADD R3, R15, 0x1, R17 ;  /* 0x000000010f033824 */ /* 0x000fe400078e0211 */
[----:B------:R-:W-:Y:S02]  /*0b30*/  @!P3 IMAD.MOV.U32 R2, RZ, RZ, R10 ;  /* 0x000000ffff02b224 */ /* 0x000fe400078e000a */
[----:B------:R-:W-:Y:S01]  /*0b40*/  @!P3 IMAD.MOV.U32 R3, RZ, RZ, R11 ;  /* 0x000000ffff03b224 */ /* 0x000fe200078e000b */
[----:B------:R-:W-:Y:S06]  /*0b50*/  @!P2 BRA `(.L_x_6) ;  /* 0x00000000000ca947 */ /* 0x000fec0003800000 */
[----:B------:R-:W-:Y:S01]  /*0b60*/  UCGABAR_WAIT ;  /* 0x0000000000007dc7 */ /* 0x000fe20008000000 */
[----:B------:R-:W-:Y:S01]  /*0b70*/  CCTL.IVALL ;  /* 0x00000000ff00798f */ /* 0x000fe20002000000 */
[----:B------:R-:W-:Y:S05]  /*0b80*/  BRA `(.L_x_7) ;  /* 0x0000000000047947 */ /* 0x000fea0003800000 */
.L_x_6:
[----:B------:R-:W-:Y:S06]  /*0b90*/  BAR.SYNC.DEFER_BLOCKING 0x0 ;  /* 0x0000000000007b1d */ /* 0x000fec0000010000 */
.L_x_7:
[----:B------:R-:W-:Y:S05]  /*0ba0*/  @!P4 BRA `(.L_x_8) ;  /* 0x00000074009cc947 */ /* 0x000fea0003800000 */
[----:B------:R-:W-:-:S13]  /*0bb0*/  ISETP.GT.U32.AND P0, PT, R16, 0x1, PT ;  /* 0x000000011000780c */ /* 0x000fda0003f04070 */
[----:B-1----:R-:W-:Y:S05]  /*0bc0*/  @P0 EXIT ;  /* 0x000000000000094d */ /* 0x002fea0003800000 */
[----:B------:R-:W-:Y:S01]  /*0bd0*/  ULDC.64 UR4, c[0x0][0x650] ;  /* 0x0001940000047ab9 */ /* 0x000fe20000000a00 */
[----:B------:R-:W-:Y:S01]  /*0be0*/  PRMT R14, RZ, 0x7610, R14 ;  /* 0x00007610ff0e7816 */ /* 0x000fe2000000000e */
[----:B------:R-:W-:Y:S01]  /*0bf0*/  IMAD.MOV.U32 R10, RZ, RZ, -0x1 ;  /* 0xffffffffff0a7424 */ /* 0x000fe200078e00ff */
[----:B------:R-:W-:Y:S01]  /*0c00*/  ISETP.GE.U32.AND P0, PT, R2, UR4, PT ;  /* 0x0000000402007c0c */ /* 0x000fe2000bf06070 */
[----:B------:R-:W-:Y:S02]  /*0c10*/  IMAD.MOV.U32 R11, RZ, RZ, -0x1 ;  /* 0xffffffffff0b7424 */ /* 0x000fe400078e00ff */
[----:B------:R-:W-:Y:S01]  /*0c20*/  IMAD.MOV.U32 R7, RZ, RZ, -0x1 ;  /* 0xffffffffff077424 */ /* 0x000fe200078e00ff */
[----:B------:R-:W-:-:S13]  /*0c30*/  ISETP.GE.U32.AND.EX P0, PT, R3, UR5, PT, P0 ;  /* 0x0000000503007c0c */ /* 0x000fda000bf06100 */
[----:B------:R-:W-:Y:S05]  /*0c40*/  @P0 BRA `(.L_x_9) ;  /* 0x0000000400280947 */ /* 0x000fea0003800000 */
[----:B------:R-:W0:Y:S01]  /*0c50*/  LDC.64 R22, c[0x0][0x628] ;  /* 0x00018a00ff167b82 */ /* 0x000e220000000a00 */
[----:B------:R-:W-:Y:S02]  /*0c60*/  IMAD.MOV.U32 R10, RZ, RZ, R2 ;  /* 0x000000ffff0a7224 */ /* 0x000fe400078e0002 */
[----:B------:R-:W-:-:S05]  /*0c70*/  IMAD.MOV.U32 R11, RZ, RZ, R3 ;  /* 0x000000ffff0b7224 */ /* 0x000fca00078e0003 */
[----:B------:R-:W1:Y:S08]  /*0c80*/  LDC R18, c[0x0][0x630] ;  /* 0x00018c00ff127b82 */ /* 0x000e700000000800 */
[----:B------:R-:W2:Y:S01]  /*0c90*/  LDC.64 R24, c[0x0][0x620] ;  /* 0x00018800ff187b82 */ /* 0x000ea20000000a00 */
[----:B0-----:R-:W-:-:S04]  /*0ca0*/  ISETP.NE.U32.AND P0, PT, R22, RZ, PT ;  /* 0x000000ff1600720c */ /* 0x001fc80003f05070 */
[----:B------:R-:W-:-:S13]  /*0cb0*/  ISETP.NE.AND.EX P0, PT, R23, RZ, PT, P0 ;  /* 0x000000ff1700720c */ /* 0x000fda0003f05300 */
[----:B-12---:R-:W-:Y:S05]  /*0cc0*/  @!P0 BRA `(.L_x_10) ;  /* 0x0000000000288947 */ /* 0x006fea0003800000 */
[----:B------:R-:W0:Y:S02]  /*0cd0*/  LDC R7, c[0x0][0x634] ;  /* 0x00018d00ff077b82 */ /* 0x000e240000000800 */
[----:B0-----:R-:W-:-:S05]  /*0ce0*/  IADD3 R7, P0, R2, R7, RZ ;  /* 0x0000000702077210 */ /* 0x001fca0007f1e0ff */
[----:B------:R-:W-:-:S04]  /*0cf0*/  IMAD.X R19, RZ, RZ, R3, P0 ;  /* 0x000000ffff137224 */ /* 0x000fc800000e0603 */
[----:B------:R-:W-:-:S04]  /*0d00*/  IMAD.WIDE.U32 R10, R19, R22, RZ ;  /* 0x00000016130a7225 */ /* 0x000fc800078e00ff */
[----:B------:R-:W-:-:S04]  /*0d10*/  IMAD.WIDE.U32 R14, P0, R7, R23, R10 ;  /* 0x00000017070e7225 */ /* 0x000fc8000780000a */
[----:B------:R-:W-:-:S04]  /*0d20*/  IMAD.WIDE.U32 R10, R7, R22, RZ ;  /* 0x00000016070a7225 */ /* 0x000fc800078e00ff */
[----:B------:R-:W-:Y:S01]  /*0d30*/  IMAD.X R17, RZ, RZ, RZ, P0 ;  /* 0x000000ffff117224 */ /* 0x000fe200000e06ff */
[----:B------:R-:W-:Y:S01]  /*0d40*/  IADD3 RZ, P0, R11, R14, RZ ;  /* 0x0000000e0bff7210 */ /* 0x000fe20007f1e0ff */
[----:B------:R-:W-:-:S04]  /*0d50*/  IMAD.MOV.U32 R16, RZ, RZ, R15 ;  /* 0x000000ffff107224 */ /* 0x000fc800078e000f */
[----:B------:R-:W-:-:S08]  /*0d60*/  IMAD.WIDE.U32.X R10, R19, R23, R16, P0 ;  /* 0x00000017130a7225 */ /* 0x000fd000000e0410 */
.L_x_10:
[----:B------:R-:W0:Y:S01]  /*0d70*/  LDC.64 R26, c[0x0][0x640] ;  /* 0x00019000ff1a7b82 */ /* 0x000e220000000a00 */
[--C-:B------:R-:W-:Y:S01]  /*0d80*/  SHF.R.U64 R28, R10, R18, R11.reuse ;  /* 0x000000120a1c7219 */ /* 0x100fe2000000120b */
[----:B------:R-:W-:Y:S01]  /*0d90*/  IMAD R29, R13, R20, R8 ;  /* 0x000000140d1d7224 */ /* 0x000fe200078e0208 */
[----:B------:R-:W-:Y:S01]  /*0da0*/  SHF.R.U32.HI R7, RZ, R18, R11 ;  /* 0x00000012ff077219 */ /* 0x000fe2000001160b */
[----:B------:R-:W-:Y:S01]  /*0db0*/  IMAD.MOV.U32 R23, RZ, RZ, 0x1 ;  /* 0x00000001ff177424 */ /* 0x000fe200078e00ff */
[----:B------:R-:W-:-:S03]  /*0dc0*/  IADD3 R9, P0, RZ, -R28, RZ ;  /* 0x8000001cff097210 */ /* 0x000fc60007f1e0ff */
[----:B------:R-:W1:Y:S02]  /*0dd0*/  LDC R16, c[0x0][0x618] ;  /* 0x00018600ff107b82 */ /* 0x000e640000000800 */
[----:B------:R-:W-:Y:S02]  /*0de0*/  IMAD.X R7, RZ, RZ, ~R7, P0 ;  /* 0x000000ffff077224 */ /* 0x000fe400000e0e07 */
[----:B------:R-:W-:-:S04]  /*0df0*/  IMAD.WIDE.U32 R10, R9, R24, R2 ;  /* 0x00000018090a7225 */ /* 0x000fc800078e0002 */
[----:B------:R-:W2:Y:S01]  /*0e00*/  LDC R15, c[0x0][0x608] ;  /* 0x00018200ff0f7b82 */ /* 0x000ea20000000800 */
[----:B------:R-:W-:-:S04]  /*0e10*/  IMAD R14, R7, R24, RZ ;  /* 0x00000018070e7224 */ /* 0x000fc800078e02ff */
[----:B------:R-:W-:-:S03]  /*0e20*/  IMAD R7, R9, R25, R14 ;  /* 0x0000001909077224 */ /* 0x000fc600078e020e */
[----:B------:R-:W3:Y:S01]  /*0e30*/  LDC R22, c[0x0][0x658] ;  /* 0x00019600ff167b82 */ /* 0x000ee20000000800 */
[----:B------:R-:W-:Y:S01]  /*0e40*/  IMAD.IADD R7, R11, 0x1, R7 ;  /* 0x000000010b077824 */ /* 0x000fe200078e0207 */
[----:B0-----:R-:W-:-:S04]  /*0e50*/  ISETP.NE.U32.AND P0, PT, R26, RZ, PT ;  /* 0x000000ff1a00720c */ /* 0x001fc80003f05070 */
[----:B------:R-:W-:Y:S02]  /*0e60*/  ISETP.NE.AND.EX P0, PT, R27, RZ, PT, P0 ;  /* 0x000000ff1b00720c */ /* 0x000fe40003f05300 */
[----:B------:R-:W0:Y:S01]  /*0e70*/  LDC R18, c[0x0][0x600] ;  /* 0x00018000ff127b82 */ /* 0x000e220000000800 */
[-CC-:B-1----:R-:W-:Y:S02]  /*0e80*/  SHF.R.U64 R19, R10, R16.reuse, R7.reuse ;  /* 0x000000100a137219 */ /* 0x182fe40000001207 */
[----:B------:R-:W-:Y:S01]  /*0e90*/  SHF.R.U32.HI R10, RZ, R16, R7 ;  /* 0x00000010ff0a7219 */ /* 0x000fe20000011607 */
[----:B------:R-:W-:-:S04]  /*0ea0*/  IMAD.MOV.U32 R7, RZ, RZ, -0x1 ;  /* 0xffffffffff077424 */ /* 0x000fc800078e00ff */
[----:B------:R-:W1:Y:S01]  /*0eb0*/  LDC R21, c[0x0][0x648] ;  /* 0x00019200ff157b82 */ /* 0x000e620000000800 */
[-CC-:B--2---:R-:W-:Y:S02]  /*0ec0*/  SHF.R.U64 R16, R19, R15.reuse, R10.reuse ;  /* 0x0000000f13107219 */ /* 0x184fe4000000120a */
[----:B------:R-:W-:-:S05]  /*0ed0*/  SHF.R.U32.HI R9, RZ, R15, R10 ;  /* 0x0000000fff097219 */ /* 0x000fca000001160a */
[----:B------:R-:W2:Y:S01]  /*0ee0*/  LDC R24, c[0x0][0x638] ;  /* 0x00018e00ff187b82 */ /* 0x000ea20000000800 */
[-CC-:B---3--:R-:W-:Y:S02]  /*0ef0*/  SHF.R.U64 R20, R16, R22.reuse, R9.reuse ;  /* 0x0000001610147219 */ /* 0x188fe40000001209 */
[-C--:B------:R-:W-:Y:S02]  /*0f00*/  SHF.L.U32 R7, R7, R22.reuse, RZ ;  /* 0x0000001607077219 */ /* 0x080fe400000006ff */
[----:B------:R-:W-:Y:S01]  /*0f10*/  SHF.R.U32.HI R9, RZ, R22, R9 ;  /* 0x00000016ff097219 */ /* 0x000fe20000011609 */
[----:B------:R-:W-:Y:S01]  /*0f20*/  IMAD.MOV.U32 R8, RZ, RZ, R20 ;  /* 0x000000ffff087224 */ /* 0x000fe200078e0014 */
[----:B------:R-:W-:Y:S01]  /*0f30*/  LOP3.LUT R13, RZ, R7, RZ, 0x33, !PT ;  /* 0x00000007ff0d7212 */ /* 0x000fe200078e33ff */
[----:B------:R-:W3:Y:S01]  /*0f40*/  LDC R25, c[0x0][0x610] ;  /* 0x00018400ff197b82 */ /* 0x000ee20000000800 */
[----:B------:R-:W-:Y:S05]  /*0f50*/  @!P0 BRA `(.L_x_11) ;  /* 0x0000000000288947 */ /* 0x000fea0003800000 */
[----:B------:R-:W4:Y:S02]  /*0f60*/  LDC R7, c[0x0][0x64c] ;  /* 0x00019300ff077b82 */ /* 0x000f240000000800 */
[----:B----4-:R-:W-:-:S05]  /*0f70*/  IADD3 R7, P0, R20, R7, RZ ;  /* 0x0000000714077210 */ /* 0x010fca0007f1e0ff */
        /* <DEDUP_REMOVED lines=8> */
.L_x_11:
[----:B-1----:R-:W-:Y:S01]  /*1000*/  SHF.R.U64 R9, R8, R21, R9 ;  /* 0x0000001508097219 */ /* 0x002fe20000001209 */
[----:B0-----:R-:W-:Y:S01]  /*1010*/  VIADD R10, R18, 0xffffffff ;  /* 0xffffffff120a7836 */ /* 0x001fe20000000000 */
[----:B------:R-:W-:Y:S01]  /*1020*/  SHF.L.U32 R7, R23, R22, RZ ;  /* 0x0000001617077219 */ /* 0x000fe200000006ff */
[----:B------:R-:W-:Y:S01]  /*1030*/  IMAD.MOV.U32 R14, RZ, RZ, 0x1 ;  /* 0x00000001ff0e7424 */ /* 0x000fe200078e00ff */
[----:B------:R-:W-:Y:S01]  /*1040*/  LOP3.LUT R8, R16, R13, RZ, 0xc0, !PT ;  /* 0x0000000d10087212 */ /* 0x000fe200078ec0ff */
[----:B------:R-:W-:Y:S01]  /*1050*/  IMAD.MOV R11, RZ, RZ, -R9 ;  /* 0x000000ffff0b7224 */ /* 0x000fe200078e0a09 */
[----:B------:R-:W-:Y:S02]  /*1060*/  SEL R12, R12, R29, !P3 ;  /* 0x0000001d0c0c7207 */ /* 0x000fe40005800000 */
[----:B------:R-:W-:Y:S01]  /*1070*/  LOP3.LUT R10, R19, R10, RZ, 0xc0, !PT ;  /* 0x0000000a130a7212 */ /* 0x000fe200078ec0ff */
[----:B------:R-:W-:Y:S02]  /*1080*/  IMAD R9, R7, R9, R8 ;  /* 0x0000000907097224 */ /* 0x000fe400078e0208 */
[----:B--2---:R-:W-:-:S02]  /*1090*/  IMAD R7, R11, R24, R20 ;  /* 0x000000180b077224 */ /* 0x004fc400078e0214 */
[----:B---3--:R-:W-:Y:S02]  /*10a0*/  IMAD R12, R9, R25, R12 ;  /* 0x00000019090c7224 */ /* 0x008fe400078e020c */
[----:B------:R-:W-:-:S05]  /*10b0*/  IMAD R7, R7, R18, R10 ;  /* 0x0000001207077224 */ /* 0x000fca00078e020a */
[----:B------:R-:W-:Y:S02]  /*10c0*/  SEL R11, R7, R12, !P3 ;  /* 0x0000000c070b7207 */ /* 0x000fe40005800000 */
[----:B------:R-:W-:Y:S01]  /*10d0*/  SEL R10, R12, R7, !P3 ;  /* 0x000000070c0a7207 */ /* 0x000fe20005800000 */
[----:B------:R-:W-:-:S07]  /*10e0*/  IMAD.MOV.U32 R7, RZ, RZ, R28 ;  /* 0x000000ffff077224 */ /* 0x000fce00078e001c */
.L_x_9:
[----:B------:R-:W-:-:S08]  /*10f0*/  NOP ;  /* 0x0000000000007918 */ /* 0x000fd00000000000 */
[----:B------:R-:W0:Y:S02]  /*1100*/  USETMAXREG.TRY_ALLOC.CTAPOOL UP0, 0xe8 ;  /* 0x000000e8000079c8 */ /* 0x000e240008000600 */
[----:B0-----:R-:W-:-:S13]  /*1110*/  PLOP3.LUT P0, PT, PT, PT, UP0, 0x80, 0x0 ;  /* 0x000000000000781c */ /* 0x001fda0003f0f008 */
[----:B------:R-:W-:Y:S05]  /*1120*/  @!P0 BRA `(.L_x_9) ;  /* 0xfffffffc00f08947 */ /* 0x000fea000383ffff */
[----:B------:R-:W-:Y:S01]  /*1130*/  ULDC.64 UR4, c[0x0][0x598] ;  /* 0x0001660000047ab9 */ /* 0x000fe20000000a00 */
[----:B------:R-:W-:Y:S01]  /*1140*/  ULDC.64 UR16, c[0x0][0x208] ;  /* 0x0000820000107ab9 */ /* 0x000fe20000000a00 */
[----:B------:R-:W-:-:S04]  /*1150*/  ISETP.NE.U32.AND P0, PT, RZ, UR4, PT ;  /* 0x00000004ff007c0c */ /* 0x000fc8000bf05070 */
[----:B------:R-:W-:-:S13]  /*1160*/  ISETP.NE.AND.EX P0, PT, RZ, UR5, PT, P0 ;  /* 0x00000005ff007c0c */ /* 0x000fda000bf05300 */
[----:B------:R-:W-:Y:S05]  /*1170*/  @!P0 BRA `(.L_x_12) ;  /* 0x00000000001c8947 */ /* 0x000fea0003800000 */
[----:B------:R-:W0:Y:S02]  /*1180*/  LDC.64 R8, c[0x0][0x598] ;  /* 0x00016600ff087b82 */ /* 0x000e240000000a00 */
[----:B0-----:R-:W2:Y:S02]  /*1190*/  LDG.E.64 R8, desc[UR16][R8.64] ;  /* 0x0000001008087981 */ /* 0x001ea4000c1e1b00 */
[----:B--2---:R-:W-:-:S04]  /*11a0*/  ISETP.NE.U32.AND P0, PT, R8, RZ, PT ;  /* 0x000000ff0800720c */ /* 0x004fc80003f05070 */
[----:B------:R-:W-:-:S13]  /*11b0*/  ISETP.NE.AND.EX P0, PT, R9, RZ, PT, P0 ;  /* 0x000000ff0900720c */ /* 0x000fda0003f05300 */
[----:B------:R-:W-:Y:S05]  /*11c0*/  @!P0 BRA `(.L_x_12) ;  /* 0x0000000000088947 */ /* 0x000fea0003800000 */
[----:B------:R0:W5:Y:S01]  /*11d0*/  LD.E R8, desc[UR16][R8.64] ;  /* 0x0000001008087980 */ /* 0x000162000c101900 */
[----:B------:R-:W-:Y:S05]  /*11e0*/  BRA `(.L_x_13) ;  /* 0x0000000000207947 */ /* 0x000fea0003800000 */
.L_x_12:
[----:B------:R-:W-:Y:S02]  /*11f0*/  ULDC.64 UR4, c[0x0][0x588] ;  /* 0x0001620000047ab9 */ /* 0x000fe40000000a00 */
[----:B------:R-:W-:-:S04]  /*1200*/  ISETP.NE.U32.AND P0, PT, RZ, UR4, PT ;  /* 0x00000004ff007c0c */ /* 0x000fc8000bf05070 */
[----:B------:R-:W-:-:S13]  /*1210*/  ISETP.NE.AND.EX P0, PT, RZ, UR5, PT, P0 ;  /* 0x00000005ff007c0c */ /* 0x000fda000bf05300 */
[----:B------:R-:W-:Y:S05]  /*1220*/  @!P0 BRA `(.L_x_14) ;  /* 0x00000000000c8947 */ /* 0x000fea0003800000 */
[----:B------:R-:W0:Y:S02]  /*1230*/  LDC.64 R8, c[0x0][0x588] ;  /* 0x00016200ff087b82 */ /* 0x000e240000000a00 */
[----:B0-----:R1:W5:Y:S01]  /*1240*/  LDG.E R8, desc[UR16][R8.64] ;  /* 0x0000001008087981 */ /* 0x001362000c1e1900 */
[----:B------:R-:W-:Y:S05]  /*1250*/  BRA `(.L_x_13) ;  /* 0x0000000000047947 */ /* 0x000fea0003800000 */
.L_x_14:
[----:B------:R-:W2:Y:S02]  /*1260*/  LDC R8, c[0x0][0x580] ;  /* 0x00016000ff087b82 */ /* 0x000ea40000000800 */
.L_x_13:
[----:B------:R-:W-:Y:S02]  /*1270*/  ULDC.64 UR4, c[0x0][0x5a0] ;  /* 0x0001680000047ab9 */ /* 0x000fe40000000a00 */
[----:B------:R-:W-:-:S04]  /*1280*/  ISETP.NE.U32.AND P0, PT, RZ, UR4, PT ;  /* 0x00000004ff007c0c */ /* 0x000fc8000bf05070 */
[----:B------:R-:W-:-:S13]  /*1290*/  ISETP.NE.AND.EX P0, PT, RZ, UR5, PT, P0 ;  /* 0x00000005ff007c0c */ /* 0x000fda000bf05300 */
[----:B------:R-:W-:Y:S05]  /*12a0*/  @!P0 BRA `(.L_x_15) ;  /* 0x00000000001c8947 */ /* 0x000fea0003800000 */
[----:B------:R-:W3:Y:S02]  /*12b0*/  LDC.64 R12, c[0x0][0x5a0] ;  /* 0x00016800ff0c7b82 */ /* 0x000ee40000000a00 */
[----:B---3--:R-:W3:Y:S02]  /*12c0*/  LDG.E.64 R12, desc[UR16][R12.64] ;  /* 0x000000100c0c7981 */ /* 0x008ee4000c1e1b00 */
[----:B---3--:R-:W-:-:S04]  /*12d0*/  ISETP.NE.U32.AND P0, PT, R12, RZ, PT ;  /* 0x000000ff0c00720c */ /* 0x008fc80003f05070 */
[----:B------:R-:W-:-:S13]  /*12e0*/  ISETP.NE.AND.EX P0, PT, R13, RZ, PT, P0 ;  /* 0x000000ff0d00720c */ /* 0x000fda0003f05300 */
[----:B------:R-:W-:Y:S05]  /*12f0*/  @!P0 BRA `(.L_x_15) ;  /* 0x0000000000088947 */ /* 0x000fea0003800000 */
[----:B01----:R0:W5:Y:S01]  /*1300*/  LD.E R9, desc[UR16][R12.64] ;  /* 0x000000100c097980 */ /* 0x003162000c101900 */
[----:B------:R-:W-:Y:S05]  /*1310*/  BRA `(.L_x_16) ;  /* 0x0000000000207947 */ /* 0x000fea0003800000 */
.L_x_15:
[----:B------:R-:W-:Y:S02]  /*1320*/  ULDC.64 UR4, c[0x0][0x590] ;  /* 0x0001640000047ab9 */ /* 0x000fe40000000a00 */
[----:B------:R-:W-:-:S04]  /*1330*/  ISETP.NE.U32.AND P0, PT, RZ, UR4, PT ;  /* 0x00000004ff007c0c */ /* 0x000fc8000bf05070 */
[----:B------:R-:W-:-:S13]  /*1340*/  ISETP.NE.AND.EX P0, PT, RZ, UR5, PT, P0 ;  /* 0x00000005ff007c0c */ /* 0x000fda000bf05300 */
[----:B------:R-:W-:Y:S05]  /*1350*/  @!P0 BRA `(.L_x_17) ;  /* 0x00000000000c8947 */ /* 0x000fea0003800000 */
[----:B------:R-:W0:Y:S02]  /*1360*/  LDC.64 R12, c[0x0][0x590] ;  /* 0x00016400ff0c7b82 */ /* 0x000e240000000a00 */
[----:B01----:R1:W5:Y:S01]  /*1370*/  LDG.E R9, desc[UR16][R12.64] ;  /* 0x000000100c097981 */ /* 0x003362000c1e1900 */
[----:B------:R-:W-:Y:S05]  /*1380*/  BRA `(.L_x_16) ;  /* 0x0000000000047947 */ /* 0x000fea0003800000 */
.L_x_17:
[----:B01----:R-:W3:Y:S02]  /*1390*/  LDC R9, c[0x0][0x584] ;  /* 0x00016100ff097b82 */ /* 0x003ee40000000800 */
.L_x_16:
[----:B------:R-:W-:-:S13]  /*13a0*/  LOP3.LUT P0, RZ, R14, 0xff, RZ, 0xc0, !PT ;  /* 0x000000ff0eff7812 */ /* 0x000fda000780c0ff */
[----:B------:R-:W-:Y:S05]  /*13b0*/  @!P0 EXIT ;  /* 0x000000000000894d */ /* 0x000fea0003800000 */
[----:B------:R-:W-:Y:S01]  /*13c0*/  ULDC UR4, c[0x0][0x28c] ;  /* 0x0000a30000047ab9 */ /* 0x000fe20000000800 */
[----:B------:R-:W-:Y:S01]  /*13d0*/  LOP3.LUT R144, R4, 0x1, RZ, 0xfc, !PT ;  /* 0x0000000104907812 */ /* 0x000fe200078efcff */
[----:B------:R-:W-:-:S04]  /*13e0*/  UIADD3 UR4, UR4, 0x1f, URZ ;  /* 0x0000001f04047890 */ /* 0x000fc8000fffe03f */
[----:B------:R-:W-:-:S04]  /*13f0*/  USHF.R.S32.HI UR5, URZ, 0x1f, UR4 ;  /* 0x0000001f3f057899 */ /* 0x000fc80008011404 */
[----:B------:R-:W-:-:S03]  /*1400*/  ULEA.HI UR5, UR5, UR4, URZ, 0x5 ;  /* 0x0000000405057291 */ /* 0x000fc6000f8f283f */
[----:B------:R-:W-:Y:S01]  /*1410*/  UMOV UR4, URZ ;  /* 0x0000003f00047c82 */ /* 0x000fe20008000000 */
[----:B------:R-:W-:-:S03]  /*1420*/  USHF.R.S32.HI UR9, URZ, 0x5, UR5 ;  /* 0x000000053f097899 */ /* 0x000fc60008011405 */
[----:B------:R-:W-:-:S09]  /*1430*/  UMOV UR5, URZ ;  /* 0x0000003f00057c82 */ /* 0x000fd20008000000 */
.L_x_172:
[----:B01----:R-:W-:Y:S01]  /*1440*/  LOP3.LUT R12, R0, 0x80, RZ, 0xc0, !PT ;  /* 0x00000080000c7812 */ /* 0x003fe200078ec0ff */
[----:B------:R-:W0:Y:S01]  /*1450*/  S2UR UR13, SR_CgaCtaId ;  /* 0x00000000000d79c3 */ /* 0x000e220000008800 */
[----:B------:R-:W-:Y:S01]  /*1460*/  UMOV UR12, 0x400 ;  /* 0x00000400000c7882 */ /* 0x000fe20000000000 */
[----:B------:R-:W-:Y:S01]  /*1470*/  UMOV UR6, URZ ;  /* 0x0000003f00067c82 */ /* 0x000fe20008000000 */
[----:B------:R-:W-:Y:S01]  /*1480*/  SHF.R.U32.HI R12, RZ, 0x7, R12 ;  /* 0x00000007ff0c7819 */ /* 0x000fe2000001160c */
[----:B------:R-:W-:Y:S01]  /*1490*/  UMOV UR7, URZ ;  /* 0x0000003f00077c82 */ /* 0x000fe20008000000 */
[----:B------:R-:W-:Y:S01]  /*14a0*/  UMOV UR18, UR5 ;  /* 0x0000000500127c82 */ /* 0x000fe20008000000 */
[----:B------:R-:W-:Y:S02]  /*14b0*/  CS2R R20, SRZ ;  /* 0x0000000000147805 */ /* 0x000fe4000001ff00 */
[----:B------:R-:W-:Y:S01]  /*14c0*/  CS2R R18, SRZ ;  /* 0x0000000000127805 */ /* 0x000fe2000001ff00 */
[----:B------:R-:W1:Y:S01]  /*14d0*/  LDC R13, c[0x0][0x28c] ;  /* 0x0000a300ff0d7b82 */ /* 0x000e620000000800 */
[----:B----4-:R-:W4:Y:S01]  /*14e0*/  SHFL.IDX PT, R12, R12, RZ, 0x1f ;  /* 0x00001fff0c0c7589 */ /* 0x010f2200000e0000 */
[----:B------:R-:W-:-:S02]  /*14f0*/  CS2R R22, SRZ ;  /* 0x0000000000167805 */ /* 0x000fc4000001ff00 */
[----:B------:R-:W-:Y:S02]  /*1500*/  CS2R R88, SRZ ;  /* 0x0000000000587805 */ /* 0x000fe4000001ff00 */
[----:B------:R-:W-:Y:S02]  /*1510*/  CS2R R90, SRZ ;  /* 0x00000000005a7805 */ /* 0x000fe4000001ff00 */
[----:B------:R-:W-:Y:S02]  /*1520*/  CS2R R92, SRZ ;  /* 0x00000000005c7805 */ /* 0x000fe4000001ff00 */
[----:B------:R-:W-:Y:S02]  /*1530*/  CS2R R94, SRZ ;  /* 0x00000000005e7805 */ /* 0x000fe4000001ff00 */
[----:B------:R-:W-:Y:S02]  /*1540*/  CS2R R98, SRZ ;  /* 0x0000000000627805 */ /* 0x000fe4000001ff00 */
        /* <DEDUP_REMOVED lines=16> */
[----:B-1----:R-:W-:Y:S02]  /*1650*/  ISETP.GE.AND P0, PT, R13, 0x1, PT ;  /* 0x000000010d00780c */ /* 0x002fe40003f06270 */
[----:B------:R-:W-:Y:S02]  /*1660*/  CS2R R130, SRZ ;  /* 0x0000000000827805 */ /* 0x000fe4000001ff00 */
[----:B----4-:R-:W-:-:S02]  /*1670*/  R2UR UR8, R12 ;  /* 0x000000000c0872ca */ /* 0x010fc400000e0000 */
[----:B------:R-:W-:Y:S02]  /*1680*/  CS2R R132, SRZ ;  /* 0x0000000000847805 */ /* 0x000fe4000001ff00 */
[----:B------:R-:W-:Y:S02]  /*1690*/  CS2R R134, SRZ ;  /* 0x0000000000867805 */ /* 0x000fe4000001ff00 */
[----:B------:R-:W-:Y:S02]  /*16a0*/  CS2R R136, SRZ ;  /* 0x0000000000887805 */ /* 0x000fe4000001ff00 */
[----:B------:R-:W-:Y:S02]  /*16b0*/  CS2R R138, SRZ ;  /* 0x00000000008a7805 */ /* 0x000fe4000001ff00 */
[----:B------:R-:W-:Y:S02]  /*16c0*/  CS2R R140, SRZ ;  /* 0x00000000008c7805 */ /* 0x000fe4000001ff00 */
[----:B------:R-:W-:Y:S01]  /*16d0*/  CS2R R142, SRZ ;  /* 0x00000000008e7805 */ /* 0x000fe2000001ff00 */
[----:B------:R-:W-:Y:S01]  /*16e0*/  IMAD.MOV.U32 R145, RZ, RZ, RZ ;  /* 0x000000ffff917224 */ /* 0x000fe200078e00ff */
[----:B------:R-:W-:Y:S01]  /*16f0*/  CS2R R56, SRZ ;  /* 0x0000000000387805 */ /* 0x000fe2000001ff00 */
[----:B------:R-:W-:Y:S01]  /*1700*/  IMAD.MOV.U32 R147, RZ, RZ, RZ ;  /* 0x000000ffff937224 */ /* 0x000fe200078e00ff */
[----:B------:R-:W-:Y:S01]  /*1710*/  CS2R R58, SRZ ;  /* 0x00000000003a7805 */ /* 0x000fe2000001ff00 */
[----:B------:R-:W-:Y:S01]  /*1720*/  IMAD.U32 R16, RZ, RZ, UR4 ;  /* 0x00000004ff107e24 */ /* 0x000fe2000f8e00ff */
[----:B------:R-:W-:Y:S01]  /*1730*/  CS2R R60, SRZ ;  /* 0x00000000003c7805 */ /* 0x000fe2000001ff00 */
[----:B------:R-:W-:Y:S01]  /*1740*/  ULEA.HI UR10, UR8, UR8, URZ, 0x1 ;  /* 0x00000008080a7291 */ /* 0x000fe2000f8f083f */
[----:B------:R-:W-:-:S02]  /*1750*/  CS2R R62, SRZ ;  /* 0x00000000003e7805 */ /* 0x000fc4000001ff00 */
[----:B------:R-:W-:Y:S02]  /*1760*/  CS2R R64, SRZ ;  /* 0x0000000000407805 */ /* 0x000fe4000001ff00 */
[----:B------:R-:W-:Y:S01]  /*1770*/  CS2R R66, SRZ ;  /* 0x0000000000427805 */ /* 0x000fe2000001ff00 */
[----:B------:R-:W-:Y:S01]  /*1780*/  ULOP3.LUT UR11, UR10, 0x1ffffe, URZ, 0xc0, !UPT ;  /* 0x001ffffe0a0b7892 */ /* 0x000fe2000f8ec03f */
[----:B------:R-:W-:Y:S01]  /*1790*/  CS2R R68, SRZ ;  /* 0x0000000000447805 */ /* 0x000fe2000001ff00 */
[----:B0-----:R-:W-:Y:S01]  /*17a0*/  ULEA UR10, UR13, UR12, 0x18 ;  /* 0x0000000c0d0a7291 */ /* 0x001fe2000f8ec03f */
[----:B------:R-:W-:Y:S01]  /*17b0*/  CS2R R70, SRZ ;  /* 0x0000000000467805 */ /* 0x000fe2000001ff00 */
[----:B------:R-:W-:Y:S01]  /*17c0*/  UIADD3 UR11, UR8, -UR11, URZ ;  /* 0x8000000b080b7290 */ /* 0x000fe2000fffe03f */
[----:B------:R-:W-:Y:S02]  /*17d0*/  CS2R R72, SRZ ;  /* 0x0000000000487805 */ /* 0x000fe4000001ff00 */
[----:B------:R-:W-:Y:S01]  /*17e0*/  CS2R R74, SRZ ;  /* 0x00000000004a7805 */ /* 0x000fe2000001ff00 */
[----:B------:R-:W-:Y:S01]  /*17f0*/  UMOV UR8, URZ ;  /* 0x0000003f00087c82 */ /* 0x000fe20008000000 */
[----:B------:R-:W-:Y:S01]  /*1800*/  ULEA UR11, UR11, UR10, 0xb ;  /* 0x0000000a0b0b7291 */ /* 0x000fe2000f8e583f */
[----:B------:R-:W-:-:S02]  /*1810*/  CS2R R76, SRZ ;  /* 0x00000000004c7805 */ /* 0x000fc4000001ff00 */
[----:B------:R-:W-:Y:S02]  /*1820*/  CS2R R78, SRZ ;  /* 0x00000000004e7805 */ /* 0x000fe4000001ff00 */
[----:B------:R-:W-:Y:S01]  /*1830*/  CS2R R80, SRZ ;  /* 0x0000000000507805 */ /* 0x000fe2000001ff00 */
[----:B------:R-:W-:Y:S01]  /*1840*/  UIADD3 UR11, UR11, 0x280, URZ ;  /* 0x000002800b0b7890 */ /* 0x000fe2000fffe03f */
[----:B------:R-:W-:Y:S02]  /*1850*/  CS2R R82, SRZ ;  /* 0x0000000000527805 */ /* 0x000fe4000001ff00 */
[----:B------:R-:W-:Y:S02]  /*1860*/  CS2R R84, SRZ ;  /* 0x0000000000547805 */ /* 0x000fe4000001ff00 */
[----:B------:R-:W-:Y:S01]  /*1870*/  CS2R R86, SRZ ;  /* 0x0000000000567805 */ /* 0x000fe2000001ff00 */
[----:B------:R-:W-:Y:S01]  /*1880*/  USHF.R.U32.HI UR11, URZ, 0x4, UR11 ;  /* 0x000000043f0b7899 */ /* 0x000fe2000801160b */
[----:B------:R-:W-:-:S02]  /*1890*/  CS2R R24, SRZ ;  /* 0x0000000000187805 */ /* 0x000fc4000001ff00 */
[----:B------:R-:W-:Y:S02]  /*18a0*/  CS2R R26, SRZ ;  /* 0x00000000001a7805 */ /* 0x000fe4000001ff00 */
[----:B------:R-:W-:Y:S01]  /*18b0*/  CS2R R28, SRZ ;  /* 0x00000000001c7805 */ /* 0x000fe2000001ff00 */
[----:B------:R-:W-:Y:S01]  /*18c0*/  ULOP3.LUT UR11, UR11, 0x3fff, URZ, 0xc0, !UPT ;  /* 0x00003fff0b0b7892 */ /* 0x000fe2000f8ec03f */
        /* <DEDUP_REMOVED lines=12> */
[----:B------:R-:W-:Y:S01]  /*1990*/  CS2R R54, SRZ ;  /* 0x0000000000367805 */ /* 0x000fe2000001ff00 */
[----:B--23--:R-:W-:Y:S06]  /*19a0*/  @!P0 BRA `(.L_x_18) ;  /* 0x0000000800308947 */ /* 0x00cfec0003800000 */
[----:B------:R-:W-:-:S13]  /*19b0*/  ISETP.NE.AND P1, PT, R144, 0x3, PT ;  /* 0x000000039000780c */ /* 0x000fda0003f25270 */
[----:B------:R-:W-:Y:S05]  /*19c0*/  @!P1 BRA `(.L_x_19) ;  /* 0x0000000000049947 */ /* 0x000fea0003800000 */
[----:B------:R-:W-:Y:S01]  /*19d0*/  BPT.TRAP 0x1 ;  /* 0x000000040000795c */ /* 0x000fe20000300000 */
.L_x_19:
[----:B------:R-:W-:Y:S01]  /*19e0*/  ULEA UR7, UR5, UR10, 0x3 ;  /* 0x0000000a05077291 */ /* 0x000fe2000f8e183f */
[----:B------:R-:W-:-:S05]  /*19f0*/  IMAD.U32 R12, RZ, RZ, UR4 ;  /* 0x00000004ff0c7e24 */ /* 0x000fca000f8e00ff */
[----:B------:R-:W-:-:S04]  /*1a00*/  SHF.L.U32 R12, R12, 0x1f, RZ ;  /* 0x0000001f0c0c7819 */ /* 0x000fc800000006ff */
[----:B------:R0:W1:Y:S01]  /*1a10*/  SYNCS.PHASECHK.TRANS64.TRYWAIT P0, [UR7], R12 ;  /* 0x0000000cff0075a7 */ /* 0x0000620008000147 */
[----:B------:R-:W-:Y:S05]  /*1a20*/  @!P1 BRA `(.L_x_20) ;  /* 0x0000000000049947 */ /* 0x000fea0003800000 */
[----:B------:R-:W-:Y:S01]  /*1a30*/  BPT.TRAP 0x1 ;  /* 0x000000040000795c */ /* 0x000fe20000300000 */
.L_x_20:
[----:B------:R-:W-:Y:S01]  /*1a40*/  UMOV UR6, 0x1 ;  /* 0x0000000100067882 */ /* 0x000fe20000000000 */
[----:B------:R-:W-:Y:S01]  /*1a50*/  IMAD.MOV.U32 R20, RZ, RZ, RZ ;  /* 0x000000ffff147224 */ /* 0x000fe200078e00ff */
[----:B-1----:R-:W-:Y:S06]  /*1a60*/  @P0 BRA `(.L_x_21) ;  /* 0x0000000000080947 */ /* 0x002fec0003800000 */
[----:B------:R-:W1:Y:S02]  /*1a70*/  SYNCS.PHASECHK.TRANS64.TRYWAIT P0, [UR7], R12 ;  /* 0x0000000cff0075a7 */ /* 0x000e640008000147 */
[----:B-1----:R-:W-:Y:S05]  /*1a80*/  @!P0 BRA `(.L_x_22) ;  /* 0x0000008800088947 */ /* 0x002fea0003800000 */
.L_x_21:
[----:B------:R-:W-:Y:S01]  /*1a90*/  UIADD3 UR7, UR10, 0x2c280, URZ ;  /* 0x0002c2800a077890 */ /* 0x000fe2000fffe03f */
[----:B------:R-:W-:Y:S01]  /*1aa0*/  WARPGROUP.ARRIVE ;  /* 0x00000000000079c5 */ /* 0x000fe20000000000 */
[----:B------:R-:W-:Y:S01]  /*1ab0*/  ULOP3.LUT UR12, UR11, 0x10000, URZ, 0xfc, !UPT ;  /* 0x000100000b0c7892 */ /* 0x000fe2000f8efc3f */
[----:B------:R-:W-:Y:S01]  /*1ac0*/  IMAD.MOV.U32 R21, RZ, RZ, RZ ;  /* 0x000000ffff157224 */ /* 0x000fe200078e00ff */
[----:B------:R-:W-:Y:S01]  /*1ad0*/  USHF.R.U32.HI UR7, URZ, 0x4, UR7 ;  /* 0x000000043f077899 */ /* 0x000fe20008011607 */
[----:B------:R-:W-:Y:S01]  /*1ae0*/  CS2R R18, SRZ ;  /* 0x0000000000127805 */ /* 0x000fe2000001ff00 */
[----:B------:R-:W-:Y:S01]  /*1af0*/  ULEA UR12, UR5, UR12, 0x9 ;  /* 0x0000000c050c7291 */ /* 0x000fe2000f8e483f */
[----:B------:R-:W-:Y:S01]  /*1b00*/  CS2R R22, SRZ ;  /* 0x0000000000167805 */ /* 0x000fe2000001ff00 */
[----:B------:R-:W-:Y:S01]  /*1b10*/  ULOP3.LUT UR7, UR7, 0x3fff, URZ, 0xc0, !UPT ;  /* 0x00003fff07077892 */ /* 0x000fe2000f8ec03f */
[----:B------:R-:W-:Y:S01]  /*1b20*/  CS2R R88, SRZ ;  /* 0x0000000000587805 */ /* 0x000fe2000001ff00 */
[----:B------:R-:W-:Y:S01]  /*1b30*/  UMOV UR13, 0xc0000010 ;  /* 0xc0000010000d7882 */ /* 0x000fe20000000000 */
[----:B------:R-:W-:Y:S01]  /*1b40*/  UMOV UR15, 0xc0000010 ;  /* 0xc0000010000f7882 */ /* 0x000fe20000000000 */
[----:B------:R-:W-:Y:S01]  /*1b50*/  ULOP3.LUT UR7, UR7, 0x10000, URZ, 0xfc, !UPT ;  /* 0x0001000007077892 */ /* 0x000fe2000f8efc3f */
[----:B------:R-:W-:-:S02]  /*1b60*/  CS2R R90, SRZ ;  /* 0x00000000005a7805 */ /* 0x000fc4000001ff00 */
[----:B------:R-:W-:Y:S02]  /*1b70*/  CS2R R92, SRZ ;  /* 0x00000000005c7805 */ /* 0x000fe4000001ff00 */
[----:B------:R-:W-:Y:S01]  /*1b80*/  CS2R R94, SRZ ;  /* 0x00000000005e7805 */ /* 0x000fe2000001ff00 */
[----:B------:R-:W-:Y:S01]  /*1b90*/  ULEA UR14, UR5, UR7, 0x7 ;  /* 0x00000007050e7291 */ /* 0x000fe2000f8e383f */
[----:B------:R-:W-:Y:S01]  /*1ba0*/  CS2R R98, SRZ ;  /* 0x0000000000627805 */ /* 0x000fe2000001ff00 */
[----:B------:R-:W-:Y:S01]  /*1bb0*/  UIADD3 UR7, UR12, 0x100, URZ ;  /* 0x000001000c077890 */ /* 0x000fe2000fffe03f */
[----:B------:R-:W-:Y:S02]  /*1bc0*/  CS2R R96, SRZ ;  /* 0x0000000000607805 */ /* 0x000fe4000001ff00 */
[----:B------:R-:W-:Y:S02]  /*1bd0*/  CS2R R100, SRZ ;  /* 0x0000000000647805 */ /* 0x000fe4000001ff00 */
[----:B------:R-:W-:-:S02]  /*1be0*/  CS2R R102, SRZ ;  /* 0x0000000000667805 */ /* 0x000fc4000001ff00 */
[----:B------:R-:W-:Y:S02]  /*1bf0*/  CS2R R104, SRZ ;  /* 0x0000000000687805 */ /* 0x000fe4000001ff00 */
[----:B------:R-:W-:Y:S02]  /*1c00*/  CS2R R106, SRZ ;  /* 0x00000000006a7805 */ /* 0x000fe4000001ff00 */
[----:B------:R-:W-:Y:S01]  /*1c10*/  CS2R R110, SRZ ;  /* 0x00000000006e7805 */ /* 0x000fe2000001ff00 */
[----:B------:R-:W-:Y:S01]  /*1c20*/  QGMMA.64x64x32.F32.E5M2.E5M2 R56, gdesc[UR12], RZ, !UPT ;  /* 0x00e000000c3879f3 */ /* 0x000fe2000c7038ff */
[----:B------:R-:W-:Y:S01]  /*1c30*/  UMOV UR12, UR7 ;  /* 0x00000007000c7c82 */ /* 0x000fe20008000000 */
[----:B------:R-:W-:Y:S01]  /*1c40*/  ULDC UR7, c[0x0][0x50c] ;  /* 0x0001430000077ab9 */ /* 0x000fe20000000800 */
[----:B------:R-:W-:Y:S01]  /*1c50*/  UMOV UR13, 0xc0000010 ;  /* 0xc0000010000d7882 */ /* 0x000fe20000000000 */
[----:B------:R-:W-:Y:S01]  /*1c60*/  UISETP.NE.AND UP0, UPT, UR7, 0x1, UPT ;  /* 0x000000010700788c */ /* 0x000fe2000bf05270 */
[----:B------:R-:W-:Y:S01]  /*1c70*/  QGMMA.64x64x32.F32.E5M2.E5M2 R24, gdesc[UR12], RZ, !UPT, gsb0 ;  /* 0x00e000000c1879f3 */ /* 0x000fe2000c0038ff */
[----:B------:R-:W-:-:S02]  /*1c80*/  CS2R R108, SRZ ;  /* 0x00000000006c7805 */ /* 0x000fc4000001ff00 */
[----:B------:R-:W-:Y:S01]  /*1c90*/  CS2R R112, SRZ ;  /* 0x0000000000707805 */ /* 0x000fe2000001ff00 */
[----:B------:R-:W-:Y:S01]  /*1ca0*/  USEL UR7, URZ, 0x1, UP0 ;  /* 0x000000013f077887 */ /* 0x000fe20008000000 */
[----:B------:R-:W-:Y:S02]  /*1cb0*/  CS2R R114, SRZ ;  /* 0x0000000000727805 */ /* 0x000fe4000001ff00 */
[----:B------:R-:W-:Y:S02]  /*1cc0*/  CS2R R116, SRZ ;  /* 0x0000000000747805 */ /* 0x000fe4000001ff00 */
[----:B------:R-:W-:Y:S02]  /*1cd0*/  CS2R R118, SRZ ;  /* 0x0000000000767805 */ /* 0x000fe4000001ff00 */
[----:B------:R-:W-:Y:S02]  /*1ce0*/  CS2R R120, SRZ ;  /* 0x0000000000787805 */ /* 0x000fe4000001ff00 */
[----:B------:R-:W-:-:S02]  /*1cf0*/  CS2R R122, SRZ ;  /* 0x00000000007a7805 */ /* 0x000fc4000001ff00 */
[----:B------:R-:W-:Y:S02]  /*1d00*/  ISETP.NE.AND P0, PT, RZ, UR7, PT ;  /* 0x00000007ff007c0c */ /* 0x000fe4000bf05270 */
        /* <DEDUP_REMOVED lines=9> */
[----:B------:R-:W-:Y:S01]  /*1da0*/  CS2R R142, SRZ ;  /* 0x00000000008e7805 */ /* 0x000fe2000001ff00 */
[----:B------:R-:W-:Y:S02]  /*1db0*/  IMAD.MOV.U32 R145, RZ, RZ, RZ ;  /* 0x000000ffff917224 */ /* 0x000fe400078e00ff */
[----:B------:R-:W-:Y:S01]  /*1dc0*/  IMAD.MOV.U32 R147, RZ, RZ, RZ ;  /* 0x000000ffff937224 */ /* 0x000fe200078e00ff */
[----:B------:R-:W-:Y:S06]  /*1dd0*/  @!P0 BRA `(.L_x_23) ;  /* 0x0000000400088947 */ /* 0x000fec0003800000 */
[----:B------:R-:W-:Y:S02]  /*1de0*/  WARPGROUP.DEPBAR.LE gsb0, 0x0 ;  /* 0x00008000000079c5 */ /* 0x000fe40000010000 */
[----:B------:R-:W-:-:S01]  /*1df0*/  FADD R147, RZ, R56 ;  /* 0x00000038ff937221 */ /* 0x000fc20000000000 */
[----:B------:R-:W-:Y:S01]  /*1e00*/  FADD R142, RZ, R57 ;  /* 0x00000039ff8e7221 */ /* 0x000fe20000000000 */
        /* <DEDUP_REMOVED lines=62> */
[----:B------:R-:W-:-:S06]  /*21f0*/  UMOV UR6, URZ ;  /* 0x0000003f00067c82 */ /* 0x000fcc0008000000 */
.L_x_23:
[----:B------:R-:W-:-:S04]  /*2200*/  UIADD3 UR18, UR5, 0x1, URZ ;  /* 0x0000000105127890 */ /* 0x000fc8000fffe03f */
[----:B------:R-:W-:-:S04]  /*2210*/  UISETP.NE.AND UP0, UPT, UR18, 0x16, UPT ;  /* 0x000000161200788c */ /* 0x000fc8000bf05270 */
[----:B------:R-:W-:Y:S02]  /*2220*/  USEL UR8, URZ, 0x1, UP0 ;  /* 0x000000013f087887 */ /* 0x000fe40008000000 */
[----:B------:R-:W-:Y:S02]  /*2230*/  USEL UR18, UR18, URZ, UP0 ;  /* 0x0000003f12127287 */ /* 0x000fe40008000000 */
[----:B------:R-:W-:-:S06]  /*2240*/  ULOP3.LUT UR8, UR4, UR8, URZ, 0x3c, !UPT ;  /* 0x0000000804087292 */ /* 0x000fcc000f8e3c3f */
[----:B------:R-:W-:Y:S01]  /*2250*/  IMAD.U32 R16, RZ, RZ, UR8 ;  /* 0x00000008ff107e24 */ /* 0x000fe2000f8e00ff */
[----:B------:R-:W-:-:S06]  /*2260*/  UMOV UR8, 0x1 ;  /* 0x0000000100087882 */ /* 0x000fcc0000000000 */
.L_x_18:
[----:B------:R-:W-:-:S04]  /*2270*/  UISETP.LT.AND UP0, UPT, UR9, 0x1, UPT ;  /* 0x000000010900788c */ /* 0x000fc8000bf01270 */
[----:B------:R-:W-:-:S04]  /*2280*/  USEL UR12, UR9, 0x1, UP0 ;  /* 0x00000001090c7887 */ /* 0x000fc80008000000 */
[----:B------:R-:W-:-:S04]  /*2290*/  UIADD3 UR12, UR9, -UR12, URZ ;  /* 0x8000000c090c7290 */ /* 0x000fc8000fffe03f */
[----:B------:R-:W-:-:S06]  /*22a0*/  UISETP.GE.AND UP0, UPT, UR12, 0x1, UPT ;  /* 0x000000010c00788c */ /* 0x000fcc000bf06270 */
[----:B------:R-:W-:-:S13]  /*22b0*/  PLOP3.LUT P0, PT, PT, PT, UP0, 0x80, 0x0 ;  /* 0x000000000000781c */ /* 0x000fda0003f0f008 */
[----:B------:R-:W-:Y:S05]  /*22c0*/  @!P0 BRA `(.L_x_24) ;  /* 0x0000000800048947 */ /* 0x000fea0003800000 */
[----:B01----:R-:W-:Y:S01]  /*22d0*/  IMAD.U32 R12, RZ, RZ, UR12 ;  /* 0x0000000cff0c7e24 */ /* 0x003fe2000f8e00ff */
[----:B------:R-:W-:Y:S01]  /*22e0*/  ULDC UR19, c[0x0][0x50c] ;  /* 0x0001430000137ab9 */ /* 0x000fe20000000800 */
[----:B------:R-:W-:-:S07]  /*22f0*/  IMAD.U32 R13, RZ, RZ, UR5 ;  /* 0x00000005ff0d7e24 */ /* 0x000fce000f8e00ff */
.L_x_32:
[----:B------:R-:W-:-:S13]  /*2300*/  ISETP.NE.AND P1, PT, R144, 0x3, PT ;  /* 0x000000039000780c */ /* 0x000fda0003f25270 */
[----:B------:R-:W-:Y:S05]  /*2310*/  @!P1 BRA `(.L_x_25) ;  /* 0x0000000000049947 */ /* 0x000fea0003800000 */
[----:B------:R-:W-:Y:S01]  /*2320*/  BPT.TRAP 0x1 ;  /* 0x000000040000795c */ /* 0x000fe20000300000 */
.L_x_25:
[----:B------:R-:W0:Y:S01]  /*2330*/  S2UR UR12, SR_CgaCtaId ;  /* 0x00000000000c79c3 */ /* 0x000e220000008800 */
[----:B------:R-:W-:Y:S01]  /*2340*/  UMOV UR10, 0x400 ;  /* 0x00000400000a7882 */ /* 0x000fe20000000000 */
[----:B------:R-:W-:Y:S01]  /*2350*/  SHF.L.U32 R14, R16, 0x1f, RZ ;  /* 0x0000001f100e7819 */ /* 0x000fe200000006ff */
[----:B0-----:R-:W-:-:S04]  /*2360*/  ULEA UR10, UR12, UR10, 0x18 ;  /* 0x0000000a0c0a7291 */ /* 0x001fc8000f8ec03f */
[----:B------:R-:W-:-:S09]  /*2370*/  ULEA UR12, UR18, UR10, 0x3 ;  /* 0x0000000a120c7291 */ /* 0x000fd2000f8e183f */
[----:B------:R0:W1:Y:S01]  /*2380*/  SYNCS.PHASECHK.TRANS64.TRYWAIT P0, [UR12], R14 ;  /* 0x0000000eff0075a7 */ /* 0x000062000800014c */
[----:B------:R-:W-:Y:S05]  /*2390*/  @!P1 BRA `(.L_x_26) ;  /* 0x0000000000049947 */ /* 0x000fea0003800000 */
[----:B------:R-:W-:Y:S01]  /*23a0*/  BPT.TRAP 0x1 ;  /* 0x000000040000795c */ /* 0x000fe20000300000 */
.L_x_26:
[----:B-1----:R-:W-:Y:S05]  /*23b0*/  @P0 BRA `(.L_x_27) ;  /* 0x0000000000080947 */ /* 0x002fea0003800000 */
[----:B------:R-:W1:Y:S02]  /*23c0*/  SYNCS.PHASECHK.TRANS64.TRYWAIT P0, [UR12], R14 ;  /* 0x0000000eff0075a7 */ /* 0x000e64000800014c */
[----:B-1----:R-:W-:Y:S05]  /*23d0*/  @!P0 BRA `(.L_x_28) ;  /* 0x0000007c00cc8947 */ /* 0x002fea0003800000 */
.L_x_27:
[----:B------:R-:W-:Y:S01]  /*23e0*/  UIADD3 UR12, UR10, 0x2c280, URZ ;  /* 0x0002c2800a0c7890 */ /* 0x000fe2000fffe03f */
[----:B------:R-:W-:Y:S01]  /*23f0*/  WARPGROUP.ARRIVE ;  /* 0x00000000000079c5 */ /* 0x000fe20000000000 */
[----:B------:R-:W-:Y:S02]  /*2400*/  UISETP.NE.AND UP0, UPT, UR7, URZ, UPT ;  /* 0x0000003f0700728c */ /* 0x000fe4000bf05270 */
[----:B------:R-:W-:Y:S02]  /*2410*/  USHF.R.U32.HI UR12, URZ, 0x4, UR12 ;  /* 0x000000043f0c7899 */ /* 0x000fe4000801160c */
[----:B------:R-:W-:Y:S02]  /*2420*/  USEL UR8, UR8, URZ, !UP0 ;  /* 0x0000003f08087287 */ /* 0x000fe4000c000000 */
[----:B------:R-:W-:Y:S02]  /*2430*/  ULOP3.LUT UR7, UR12, 0x3fff, URZ, 0xc0, !UPT ;  /* 0x00003fff0c077892 */ /* 0x000fe4000f8ec03f */
[----:B------:R-:W-:-:S02]  /*2440*/  ULOP3.LUT UR12, UR11, 0x10000, URZ, 0xfc, !UPT ;  /* 0x000100000b0c7892 */ /* 0x000fc4000f8efc3f */
[----:B------:R-:W-:Y:S02]  /*2450*/  ULOP3.LUT UR7, UR7, 0x10000, URZ, 0xfc, !UPT ;  /* 0x0001000007077892 */ /* 0x000fe4000f8efc3f */
[----:B------:R-:W-:Y:S02]  /*2460*/  UISETP.NE.U32.AND UP0, UPT, UR8, URZ, UPT ;  /* 0x0000003f0800728c */ /* 0x000fe4000bf05070 */
[----:B------:R-:W-:Y:S02]  /*2470*/  ULEA UR12, UR18, UR12, 0x9 ;  /* 0x0000000c120c7291 */ /* 0x000fe4000f8e483f */
[----:B------:R-:W-:Y:S02]  /*2480*/  ULEA UR14, UR18, UR7, 0x7 ;  /* 0x00000007120e7291 */ /* 0x000fe4000f8e383f */
[----:B------:R-:W-:Y:S01]  /*2490*/  UIADD3 UR7, UR12, 0x100, URZ ;  /* 0x000001000c077890 */ /* 0x000fe2000fffe03f */
[----:B------:R-:W-:Y:S01]  /*24a0*/  UMOV UR13, 0xc0000010 ;  /* 0xc0000010000d7882 */ /* 0x000fe20000000000 */
[----:B------:R-:W-:Y:S01]  /*24b0*/  UMOV UR15, 0xc0000010 ;  /* 0xc0000010000f7882 */ /* 0x000fe20000000000 */
[----:B------:R-:W-:-:S04]  /*24c0*/  UIADD3 UR6, UR6, 0x1, URZ ;  /* 0x0000000106067890 */ /* 0x000fc8000fffe03f */
[----:B------:R-:W-:Y:S01]  /*24d0*/  QGMMA.64x64x32.F32.E5M2.E5M2 R56, gdesc[UR12], R56, UP0 ;  /* 0x00e000000c3879f3 */ /* 0x000fe2000bf03838 */
[----:B------:R-:W-:Y:S01]  /*24e0*/  UMOV UR12, UR7 ;  /* 0x00000007000c7c82 */ /* 0x000fe20008000000 */
[----:B------:R-:W-:Y:S02]  /*24f0*/  UMOV UR13, 0xc0000010 ;  /* 0xc0000010000d7882 */ /* 0x000fe40000000000 */
[----:B------:R-:W-:Y:S01]  /*2500*/  QGMMA.64x64x32.F32.E5M2.E5M2 R24, gdesc[UR12], R24, UP0, gsb0 ;  /* 0x00e000000c1879f3 */ /* 0x000fe2000b803818 */
[----:B------:R-:W-:-:S04]  /*2510*/  UISETP.NE.AND UP0, UPT, UR6, UR19, UPT ;  /* 0x000000130600728c */ /* 0x000fc8000bf05270 */
[----:B------:R-:W-:-:S06]  /*2520*/  USEL UR7, URZ, 0x1, UP0 ;  /* 0x000000013f077887 */ /* 0x000fcc0008000000 */
[----:B------:R-:W-:Y:S01]  /*2530*/  ISETP.NE.AND P0, PT, RZ, UR7, PT ;  /* 0x00000007ff007c0c */ /* 0x000fe2000bf05270 */
[----:B------:R-:W-:-:S12]  /*2540*/  WARPGROUP.DEPBAR.LE gsb0, 0x1 ;  /* 0x00008000000079c5 */ /* 0x000fd80000010100 */
[----:B------:R-:W-:Y:S05]  /*2550*/  @!P0 BRA `(.L_x_29) ;  /* 0x0000000400088947 */ /* 0x000fea0003800000 */
[----:B------:R-:W-:Y:S02]  /*2560*/  WARPGROUP.DEPBAR.LE gsb0, 0x0 ;  /* 0x00008000000079c5 */ /* 0x000fe40000010000 */
[----:B------:R-:W-:-:S01]  /*2570*/  FADD R147, R56, R147 ;  /* 0x0000009338937221 */ /* 0x000fc20000000000 */
[----:B------:R-:W-:Y:S01]  /*2580*/  FADD R142, R57, R142 ;  /* 0x0000008e398e7221 */ /* 0x000fe20000000000 */
        /* <DEDUP_REMOVED lines=62> */
[----:B------:R-:W-:-:S06]  /*2970*/  UMOV UR6, URZ ;  /* 0x0000003f00067c82 */ /* 0x000fcc0008000000 */
.L_x_29:
[----:B------:R-:W-:Y:S05]  /*2980*/  @!P1 BRA `(.L_x_30) ;  /* 0x0000000000049947 */ /* 0x000fea0003800000 */
[----:B------:R-:W-:Y:S01]  /*2990*/  BPT.TRAP 0x1 ;  /* 0x000000040000795c */ /* 0x000fe20000300000 */
.L_x_30:
[----:B------:R-:W-:-:S13]  /*29a0*/  ISETP.NE.AND P0, PT, R6, RZ, PT ;  /* 0x000000ff0600720c */ /* 0x000fda0003f05270 */
[----:B01----:R-:W-:-:S05]  /*29b0*/  @P0 LEA R14, R13, UR10, 0x3 ;  /* 0x0000000a0d0e0c11 */ /* 0x003fca000f8e18ff */
[----:B------:R-:W-:-:S05]  /*29c0*/  @P0 VIADD R14, R14, 0xb0 ;  /* 0x000000b00e0e0836 */ /* 0x000fca0000000000 */
[----:B------:R-:W-:-:S04]  /*29d0*/  @P0 PRMT R14, R5, 0x654, R14 ;  /* 0x00000654050e0816 */ /* 0x000fc8000000000e */
[----:B------:R0:W-:Y:S01]  /*29e0*/  @P0 SYNCS.ARRIVE.TRANS64.RED.A1T0 RZ, [R14+URZ], RZ ;  /* 0x000000ff0eff09a7 */ /* 0x0001e2000810043f */
[----:B------:R-:W-:-:S13]  /*29f0*/  ISETP.GT.U32.AND P0, PT, R4, 0x1, PT ;  /* 0x000000010400780c */ /* 0x000fda0003f04070 */
[----:B0-----:R-:W-:Y:S05]  /*2a00*/  @P0 BRA `(.L_x_31) ;  /* 0x0000000000040947 */ /* 0x001fea0003800000 */
[----:B------:R-:W-:Y:S01]  /*2a10*/  BPT.TRAP 0x1 ;  /* 0x000000040000795c */ /* 0x000fe20000300000 */
.L_x_31:
[----:B------:R-:W-:Y:S01]  /*2a20*/  UIADD3 UR18, UR18, 0x1, URZ ;  /* 0x0000000112127890 */ /* 0x000fe2000fffe03f */
[C---:B------:R-:W-:Y:S01]  /*2a30*/  ISETP.GT.AND P1, PT, R12.reuse, 0x1, PT ;  /* 0x000000010c00780c */ /* 0x040fe20003f24270 */
[----:B------:R-:W-:Y:S02]  /*2a40*/  VIADD R13, R13, 0x1 ;  /* 0x000000010d0d7836 */ /* 0x000fe40000000000 */
[----:B------:R-:W-:Y:S01]  /*2a50*/  UISETP.NE.AND UP0, UPT, UR18, 0x16, UPT ;  /* 0x000000161200788c */ /* 0x000fe2000bf05270 */
[----:B------:R-:W-:Y:S02]  /*2a60*/  VIADD R12, R12, 0xffffffff ;  /* 0xffffffff0c0c7836 */ /* 0x000fe40000000000 */
[C---:B------:R-:W-:Y:S01]  /*2a70*/  ISETP.NE.AND P0, PT, R13.reuse, 0x16, PT ;  /* 0x000000160d00780c */ /* 0x040fe20003f05270 */
[----:B------:R-:W-:Y:S02]  /*2a80*/  USEL UR8, URZ, 0x1, UP0 ;  /* 0x000000013f087887 */ /* 0x000fe40008000000 */
[----:B------:R-:W-:Y:S01]  /*2a90*/  USEL UR18, UR18, URZ, UP0 ;  /* 0x0000003f12127287 */ /* 0x000fe20008000000 */
[----:B------:R-:W-:-:S03]  /*2aa0*/  SEL R13, R13, RZ, P0 ;  /* 0x000000ff0d0d7207 */ /* 0x000fc60000000000 */
[----:B------:R-:W-:Y:S01]  /*2ab0*/  LOP3.LUT R16, R16, UR8, RZ, 0x3c, !PT ;  /* 0x0000000810107c12 */ /* 0x000fe2000f8e3cff */
[----:B------:R-:W-:Y:S01]  /*2ac0*/  UMOV UR8, 0x1 ;  /* 0x0000000100087882 */ /* 0x000fe20000000000 */
[----:B------:R-:W-:Y:S06]  /*2ad0*/  @P1 BRA `(.L_x_32) ;  /* 0xfffffff800081947 */ /* 0x000fec000383ffff */
.L_x_24:
[----:B------:R-:W-:Y:S01]  /*2ae0*/  UISETP.NE.AND UP0, UPT, UR6, URZ, UPT ;  /* 0x0000003f0600728c */ /* 0x000fe2000bf05270 */
[----:B01----:R-:W0:Y:S03]  /*2af0*/  LDC R12, c[0x0][0x28c] ;  /* 0x0000a300ff0c7b82 */ /* 0x003e260000000800 */
[----:B------:R-:W-:-:S06]  /*2b00*/  USEL UR6, URZ, 0x1, !UP0 ;  /* 0x000000013f067887 */ /* 0x000fcc000c000000 */
[----:B------:R-:W-:Y:S02]  /*2b10*/  ISETP.NE.AND P0, PT, RZ, UR6, PT ;  /* 0x00000006ff007c0c */ /* 0x000fe4000bf05270 */
[----:B0-----:R-:W-:-:S11]  /*2b20*/  ISETP.GE.AND P1, PT, R12, 0x1, PT ;  /* 0x000000010c00780c */ /* 0x001fd60003f26270 */
[----:B------:R-:W-:Y:S05]  /*2b30*/  @!P0 BRA `(.L_x_33) ;  /* 0x0000000400048947 */ /* 0x000fea0003800000 */
[----:B------:R-:W-:Y:S02]  /*2b40*/  WARPGROUP.DEPBAR.LE gsb0, 0x0 ;  /* 0x00008000000079c5 */ /* 0x000fe40000010000 */
[----:B------:R-:W-:Y:S01]  /*2b50*/  FADD R147, R56, R147 ;  /* 0x0000009338937221 */ /* 0x000fe20000000000 */
        /* <DEDUP_REMOVED lines=62> */
[----:B------:R-:W-:-:S07]  /*2f40*/  FADD R20, R20, R55 ;  /* 0x0000003714147221 */ /* 0x000fce0000000000 */
.L_x_33:
[----:B------:R-:W-:Y:S02]  /*2f50*/  WARPGROUP.DEPBAR.LE gsb0, 0x0 ;  /* 0x00008000000079c5 */ /* 0x000fe40000010000 */
[----:B------:R-:W-:Y:S05]  /*2f60*/  @!P1 BRA `(.L_x_34) ;  /* 0x0000000000549947 */ /* 0x000fea0003800000 */
[----:B------:R-:W-:-:S13]  /*2f70*/  ISETP.NE.AND P0, PT, R144, 0x3, PT ;  /* 0x000000039000780c */ /* 0x000fda0003f05270 */
[----:B------:R-:W-:Y:S05]  /*2f80*/  @!P0 BRA `(.L_x_35) ;  /* 0x0000000000048947 */ /* 0x000fea0003800000 */
[----:B------:R-:W-:Y:S01]  /*2f90*/  BPT.TRAP 0x1 ;  /* 0x000000040000795c */ /* 0x000fe20000300000 */
.L_x_35:
[----:B------:R-:W-:Y:S01]  /*2fa0*/  ISETP.NE.AND P0, PT, R6, RZ, PT ;  /* 0x000000ff0600720c */ /* 0x000fe20003f05270 */
[----:B------:R-:W-:Y:S01]  /*2fb0*/  BSSY B0, `(.L_x_36) ;  /* 0x000000e000007945 */ /* 0x000fe20003800000 */
[----:B------:R-:W-:-:S11]  /*2fc0*/  ISETP.GT.U32.AND P1, PT, R4, 0x1, PT ;  /* 0x000000010400780c */ /* 0x000fd60003f24070 */
[----:B------:R-:W-:Y:S05]  /*2fd0*/  @!P0 BRA `(.L_x_37) ;  /* 0x00000000002c8947 */ /* 0x000fea0003800000 */
[----:B------:R-:W-:-:S04]  /*2fe0*/  UISETP.LT.AND UP0, UPT, UR9, 0x1, UPT ;  /* 0x000000010900788c */ /* 0x000fc8000bf01270 */
[----:B------:R-:W-:-:S04]  /*2ff0*/  USEL UR8, UR9, 0x1, UP0 ;  /* 0x0000000109087887 */ /* 0x000fc80008000000 */
[----:B------:R-:W-:-:S04]  /*3000*/  UIADD3 UR8, UR5, UR9, -UR8 ;  /* 0x0000000905087290 */ /* 0x000fc8000fffe808 */
[----:B------:R-:W-:-:S04]  /*3010*/  UIMAD.WIDE.U32 UR6, UR8, -0x45d1745d, URZ ;  /* 0xba2e8ba3080678a5 */ /* 0x000fc8000f8e003f */
[----:B------:R-:W-:-:S04]  /*3020*/  USHF.R.U32.HI UR6, URZ, 0x4, UR7 ;  /* 0x000000043f067899 */ /* 0x000fc80008011607 */
[----:B------:R-:W-:-:S04]  /*3030*/  UIMAD UR8, UR6, -0x16, UR8 ;  /* 0xffffffea060878a4 */ /* 0x000fc8000f8e0208 */
[----:B------:R-:W-:-:S04]  /*3040*/  ULEA UR8, UR8, UR10, 0x3 ;  /* 0x0000000a08087291 */ /* 0x000fc8000f8e183f */
[----:B------:R-:W-:-:S06]  /*3050*/  UIADD3 UR8, UR8, 0xb0, URZ ;  /* 0x000000b008087890 */ /* 0x000fcc000fffe03f */
[----:B------:R-:W-:-:S05]  /*3060*/  IMAD.U32 R12, RZ, RZ, UR8 ;  /* 0x00000008ff0c7e24 */ /* 0x000fca000f8e00ff */
[----:B------:R-:W-:-:S04]  /*3070*/  PRMT R12, R5, 0x654, R12 ;  /* 0x00000654050c7816 */ /* 0x000fc8000000000c */
[----:B------:R0:W-:Y:S03]  /*3080*/  SYNCS.ARRIVE.TRANS64.RED.A1T0 RZ, [R12+URZ], RZ ;  /* 0x000000ff0cff79a7 */ /* 0x0001e6000810043f */
.L_x_37:
[----:B------:R-:W-:Y:S05]  /*3090*/  BSYNC B0 ;  /* 0x0000000000007941 */ /* 0x000fea0003800000 */
.L_x_36:
[----:B------:R-:W-:Y:S05]  /*30a0*/  @P1 BRA `(.L_x_34) ;  /* 0x0000000000041947 */ /* 0x000fea0003800000 */
[----:B------:R-:W-:Y:S01]  /*30b0*/  BPT.TRAP 0x1 ;  /* 0x000000040000795c */ /* 0x000fe20000300000 */
.L_x_34:
[----:B------:R-:W1:Y:S01]  /*30c0*/  LDC R16, c[0x0][0x288] ;  /* 0x0000a200ff107b82 */ /* 0x000e620000000800 */
[----:B------:R-:W-:Y:S01]  /*30d0*/  IMAD.SHL.U32 R33, R11, 0x40, RZ ;  /* 0x000000400b217824 */ /* 0x000fe200078e00ff */
[--C-:B0-----:R-:W-:Y:S01]  /*30e0*/  SHF.R.U32.HI R12, RZ, 0x2, R0.reuse ;  /* 0x00000002ff0c7819 */ /* 0x101fe20000011600 */
[----:B------:R-:W-:Y:S01]  /*30f0*/  UIADD3 UR5, UR9, UR5, URZ ;  /* 0x0000000509057290 */ /* 0x000fe2000fffe03f */
[----:B------:R-:W-:Y:S01]  /*3100*/  LOP3.LUT R14, R0, 0x60, RZ, 0xc0, !PT ;  /* 0x00000060000e7812 */ /* 0x000fe200078ec0ff */
[----:B------:R-:W-:Y:S01]  /*3110*/  IMAD.SHL.U32 R34, R10, 0x100, RZ ;  /* 0x000001000a227824 */ /* 0x000fe200078e00ff */
[----:B------:R-:W-:Y:S01]  /*3120*/  SHF.R.U32.HI R15, RZ, 0x7, R0 ;  /* 0x00000007ff0f7819 */ /* 0x000fe20000011600 */
[----:B------:R-:W-:Y:S01]  /*3130*/  UISETP.GT.U32.AND UP0, UPT, UR5, 0x15, UPT ;  /* 0x000000150500788c */ /* 0x000fe2000bf04070 */
[----:B------:R-:W-:Y:S01]  /*3140*/  LOP3.LUT R13, R12, 0x7, RZ, 0xc0, !PT ;  /* 0x000000070c0d7812 */ /* 0x000fe200078ec0ff */
[C---:B------:R-:W-:Y:S01]  /*3150*/  IMAD.SHL.U32 R26, R0.reuse, 0x2, RZ ;  /* 0x00000002001a7824 */ /* 0x040fe200078e00ff */
[----:B------:R-:W-:Y:S01]  /*3160*/  SHF.R.U32.HI R14, RZ, 0x1, R14 ;  /* 0x00000001ff0e7819 */ /* 0x000fe2000001160e */
[----:B------:R-:W-:Y:S01]  /*3170*/  ULDC UR12, c[0x0][0x284] ;  /* 0x0000a100000c7ab9 */ /* 0x000fe20000000800 */
[----:B------:R-:W-:Y:S01]  /*3180*/  LOP3.LUT R12, R15, 0x1, RZ, 0xc0, !PT ;  /* 0x000000010f0c7812 */ /* 0x000fe200078ec0ff */
[----:B------:R-:W-:Y:S01]  /*3190*/  UISETP.LT.U32.AND UP0, UPT, UR9, 0x16, UP0 ;  /* 0x000000160900788c */ /* 0x000fe20008701070 */
[----:B------:R-:W-:Y:S01]  /*31a0*/  IADD3 R17, RZ, -R14, -R13 ;  /* 0x8000000eff117210 */ /* 0x000fe20007ffe80d */
[----:B------:R-:W-:Y:S01]  /*31b0*/  UISETP.GE.U32.AND UP1, UPT, UR9, 0x16, UPT ;  /* 0x000000160900788c */ /* 0x000fe2000bf26070 */
[----:B------:R-:W-:Y:S01]  /*31c0*/  LOP3.LUT R15, R0, 0x3, RZ, 0xc0, !PT ;  /* 0x00000003000f7812 */ /* 0x000fe200078ec0ff */
[C---:B------:R-:W-:Y:S01]  /*31d0*/  IMAD.SHL.U32 R24, R12.reuse, 0x40, RZ ;  /* 0x000000400c187824 */ /* 0x040fe200078e00ff */
[----:B------:R-:W-:Y:S01]  /*31e0*/  SHF.R.S32.HI R29, RZ, 0x1f, R7 ;  /* 0x0000001fff1d7819 */ /* 0x000fe20000011407 */
[----:B------:R-:W-:Y:S01]  /*31f0*/  UIMAD.WIDE.U32 UR6, UR5, -0x45d1745d, URZ ;  /* 0xba2e8ba3050678a5 */ /* 0x000fe2000f8e003f */
[C---:B------:R-:W-:Y:S01]  /*3200*/  LOP3.LUT R26, R33.reuse, 0x6, R26, 0xf8, !PT ;  /* 0x00000006211a7812 */ /* 0x040fe200078ef81a */
[----:B------:R-:W-:Y:S01]  /*3210*/  USEL UR8, URZ, 0x1, !UP0 ;  /* 0x000000013f087887 */ /* 0x000fe2000c000000 */
[----:B------:R-:W-:Y:S01]  /*3220*/  IMAD R17, R12, -0x40, R17 ;  /* 0xffffffc00c117824 */ /* 0x000fe200078e0211 */
[----:B------:R-:W-:Y:S01]  /*3230*/  ULDC.64 UR10, c[0x0][0x5d0] ;  /* 0x00017400000a7ab9 */ /* 0x000fe20000000a00 */
[----:B-1----:R-:W-:Y:S01]  /*3240*/  ISETP.GE.AND P0, PT, R33, R16, PT ;  /* 0x000000102100720c */ /* 0x002fe20003f06270 */
[----:B------:R-:W-:Y:S01]  /*3250*/  IMAD R12, R15, -0x2, R16 ;  /* 0xfffffffe0f0c7824 */ /* 0x000fe200078e0210 */
[----:B------:R-:W-:Y:S01]  /*3260*/  SHF.R.S32.HI R27, RZ, 0x1f, R26 ;  /* 0x0000001fff1b7819 */ /* 0x000fe2000001141a */
[----:B------:R-:W-:Y:S01]  /*3270*/  IMAD R16, R29, UR10, RZ ;  /* 0x0000000a1d107c24 */ /* 0x000fe2000f8e02ff */
[----:B------:R-:W-:Y:S01]  /*3280*/  ISETP.GE.OR P0, PT, R34, UR12, P0 ;  /* 0x0000000c22007c0c */ /* 0x000fe20008706670 */
[----:B------:R-:W-:Y:S01]  /*3290*/  USHF.R.U32.HI UR6, URZ, 0x4, UR7 ;  /* 0x000000043f067899 */ /* 0x000fe20008011607 */
[----:B------:R-:W-:Y:S01]  /*32a0*/  LOP3.LUT R35, R24, 0x40, R13, 0xe2, !PT ;  /* 0x0000004018237812 */ /* 0x000fe200078ee20d */
[----:B------:R-:W-:Y:S01]  /*32b0*/  ULOP3.LUT UR4, UR4, UR8, URZ, 0x3c, !UPT ;  /* 0x0000000804047292 */ /* 0x000fe2000f8e3c3f */
[----:B------:R-:W-:Y:S01]  /*32c0*/  IMAD.WIDE R24, R10, 0x100, RZ ;  /* 0x000001000a187825 */ /* 0x000fe200078e02ff */
[----:B------:R-:W-:Y:S01]  /*32d0*/  UIMAD UR5, UR6, -0x16, UR5 ;  /* 0xffffffea060578a4 */ /* 0x000fe2000f8e0205 */
[----:B------:R-:W-:Y:S01]  /*32e0*/  IADD3 R34, -R34, UR12, R17 ;  /* 0x0000000c22227c10 */ /* 0x000fe2000fffe111 */
[----:B------:R-:W-:Y:S01]  /*32f0*/  @UP1 ULOP3.LUT UR4, UR4, 0x1, UR6, 0x78, !UPT ;  /* 0x0000000104041892 */ /* 0x000fe2000f8e7806 */
[C---:B------:R-:W-:Y:S01]  /*3300*/  IMAD R13, R7.reuse, UR11, R16 ;  /* 0x0000000b070d7c24 */ /* 0x040fe2000f8e0210 */
[----:B------:R-:W-:Y:S01]  /*3310*/  LOP3.LUT R35, R24, R35, R14, 0xfe, !PT ;  /* 0x0000002318237212 */ /* 0x000fe200078efe0e */
[----:B------:R-:W-:-:S04]  /*3320*/  IMAD.WIDE.U32 R10, R7, UR10, R26 ;  /* 0x0000000a070a7c25 */ /* 0x000fc8000f8e001a */
[----:B------:R-:W-:Y:S02]  /*3330*/  IMAD.IADD R11, R11, 0x1, R13 ;  /* 0x000000010b0b7824 */ /* 0x000fe400078e020d */
[----:B------:R-:W-:Y:S02]  /*3340*/  IMAD.IADD R33, R12, 0x1, -R33 ;  /* 0x000000010c217824 */ /* 0x000fe400078e0a21 */
[----:B------:R-:W-:Y:S01]  /*3350*/  IMAD.MOV.U32 R32, RZ, RZ, -0x1 ;  /* 0xffffffffff207424 */ /* 0x000fe200078e00ff */
[----:B------:R-:W-:Y:S06]  /*3360*/  @P0 BRA `(.L_x_38) ;  /* 0x0000004800040947 */ /* 0x000fec0003800000 */
[----:B------:R-:W0:Y:S01]  /*3370*/  LDC.64 R30, c[0x0][0x5c8] ;  /* 0x00017200ff1e7b82 */ /* 0x000e220000000a00 */
[----:B------:R-:W-:Y:S01]  /*3380*/  ULDC.64 UR6, c[0x0][0x5c0] ;  /* 0x0001700000067ab9 */ /* 0x000fe20000000a00 */
[----:B------:R-:W-:Y:S01]  /*3390*/  BSSY B0, `(.L_x_38) ;  /* 0x000047e000007945 */ /* 0x000fe20003800000 */
[-C--:B0-----:R-:W-:Y:S02]  /*33a0*/  IMAD R12, R25, R30.reuse, RZ ;  /* 0x0000001e190c7224 */ /* 0x081fe400078e02ff */
[----:B------:R-:W-:-:S04]  /*33b0*/  IMAD.WIDE.U32 R10, R35, R30, R10 ;  /* 0x0000001e230a7225 */ /* 0x000fc800078e000a */
[----:B------:R-:W-:Y:S01]  /*33c0*/  IMAD R15, R35, R31, R12 ;  /* 0x0000001f230f7224 */ /* 0x000fe200078e020c */
[----:B------:R-:W-:Y:S01]  /*33d0*/  IADD3 R16, P4, R10, UR6, RZ ;  /* 0x000000060a107c10 */ /* 0x000fe2000ff9e0ff */
[C---:B------:R-:W-:Y:S01]  /*33e0*/  IMAD.SHL.U32 R13, R30.reuse, 0x80, RZ ;  /* 0x000000801e0d7824 */ /* 0x040fe200078e00ff */
[C---:B------:R-:W-:Y:S01]  /*33f0*/  LEA R28, P2, R30.reuse, R10, 0x3 ;  /* 0x0000000a1e1c7211 */ /* 0x040fe200078418ff */
[----:B------:R-:W-:Y:S01]  /*3400*/  IMAD.IADD R36, R11, 0x1, R15 ;  /* 0x000000010b247824 */ /* 0x000fe200078e020f */
[----:B------:R-:W-:Y:S02]  /*3410*/  SHF.L.U64.HI R11, R30, 0x7, R31 ;  /* 0x000000071e0b7819 */ /* 0x000fe4000001021f */
[----:B------:R-:W-:Y:S02]  /*3420*/  IADD3 R12, P1, P0, R10, UR6, R13 ;  /* 0x000000060a0c7c10 */ /* 0x000fe4000f83e00d */
[----:B------:R-:W-:Y:S02]  /*3430*/  IADD3.X R17, R36, UR7, RZ, P4, !PT ;  /* 0x0000000724117c10 */ /* 0x000fe4000a7fe4ff */
[----:B---3-5:R-:W-:-:S02]  /*3440*/  FSETP.NEU.AND P4, PT, R9, RZ, PT ;  /* 0x000000ff0900720b */ /* 0x028fc40003f8d000 */
[----:B------:R-:W-:Y:S02]  /*3450*/  LEA.HI.X R30, R30, R36, R31, 0x3, P2 ;  /* 0x000000241e1e7211 */ /* 0x000fe400010f1c1f */
[C---:B------:R-:W-:Y:S02]  /*3460*/  IADD3 R14, P2, R28.reuse, UR6, RZ ;  /* 0x000000061c0e7c10 */ /* 0x040fe4000ff5e0ff */
[----:B------:R-:W-:Y:S02]  /*3470*/  IADD3 R10, P5, P6, R28, UR6, R13 ;  /* 0x000000061c0a7c10 */ /* 0x000fe4000febe00d */
[--C-:B------:R-:W-:Y:S02]  /*3480*/  IADD3.X R13, R36, UR7, R11.reuse, P1, P0 ;  /* 0x00000007240d7c10 */ /* 0x100fe40008fe040b */
[C---:B------:R-:W-:Y:S02]  /*3490*/  IADD3.X R15, R30.reuse, UR7, RZ, P2, !PT ;  /* 0x000000071e0f7c10 */ /* 0x040fe400097fe4ff */
[----:B------:R-:W-:Y:S01]  /*34a0*/  IADD3.X R11, R30, UR7, R11, P5, P6 ;  /* 0x000000071e0b7c10 */ /* 0x000fe2000afec40b */
[----:B------:R-:W-:Y:S06]  /*34b0*/  @!P4 BRA `(.L_x_39) ;  /* 0x00000034009cc947 */ /* 0x000fec0003800000 */
[----:B------:R-:W-:Y:S01]  /*34c0*/  ULDC.64 UR6, c[0x0][0x5b8] ;  /* 0x00016e0000067ab9 */ /* 0x000fe20000000a00 */
[----:B------:R-:W-:Y:S01]  /*34d0*/  ISETP.GE.AND P0, PT, R34, 0x1, PT ;  /* 0x000000012200780c */ /* 0x000fe20003f06270 */
[----:B------:R-:W-:Y:S01]  /*34e0*/  IMAD R28, R29, UR6, RZ ;  /* 0x000000061d1c7c24 */ /* 0x000fe2000f8e02ff */
[----:B------:R-:W-:Y:S01]  /*34f0*/  ULDC.64 UR10, c[0x0][0x5a8] ;  /* 0x00016a00000a7ab9 */ /* 0x000fe20000000a00 */
[----:B------:R-:W-:Y:S01]  /*3500*/  IMAD.WIDE.U32 R26, R7, UR6, R26 ;  /* 0x00000006071a7c25 */ /* 0x000fe2000f8e001a */
[----:B------:R-:W-:Y:S01]  /*3510*/  ISETP.LT.OR P4, PT, R33, 0x1, !P0 ;  /* 0x000000012100780c */ /* 0x000fe20004781670 */
[----:B------:R-:W-:Y:S02]  /*3520*/  BSSY B1, `(.L_x_40) ;  /* 0x000000c000017945 */ /* 0x000fe40003800000 */
[----:B------:R-:W-:Y:S01]  /*3530*/  IMAD R7, R7, UR7, R28 ;  /* 0x0000000707077c24 */ /* 0x000fe2000f8e021c */
[----:B------:R-:W-:Y:S02]  /*3540*/  ULDC.64 UR6, c[0x0][0x5b0] ;  /* 0x00016c0000067ab9 */ /* 0x000fe40000000a00 */
[----:B------:R-:W-:-:S02]  /*3550*/  IMAD R30, R25, UR6, RZ ;  /* 0x00000006191e7c24 */ /* 0x000fc4000f8e02ff */
[----:B------:R-:W-:Y:S02]  /*3560*/  IMAD.IADD R27, R27, 0x1, R7 ;  /* 0x000000011b1b7824 */ /* 0x000fe400078e0207 */
[C---:B------:R-:W-:Y:S02]  /*3570*/  IMAD R7, R35.reuse, UR7, R30 ;  /* 0x0000000723077c24 */ /* 0x040fe4000f8e021e */
[----:B------:R-:W-:-:S03]  /*3580*/  IMAD.WIDE.U32 R28, R35, UR6, R26 ;  /* 0x00000006231c7c25 */ /* 0x000fc6000f8e001a */
[----:B------:R-:W-:-:S04]  /*3590*/  IADD3 R28, P1, R28, UR10, RZ ;  /* 0x0000000a1c1c7c10 */ /* 0x000fc8000ff3e0ff */
[--C-:B------:R-:W-:Y:S02]  /*35a0*/  IADD3.X R29, R29, UR11, R7.reuse, P1, !PT ;  /* 0x0000000b1d1d7c10 */ /* 0x100fe40008ffe407 */
[----:B------:R-:W-:Y:S01]  /*35b0*/  PRMT R7, RZ, 0x7610, R7 ;  /* 0x00007610ff077816 */ /* 0x000fe20000000007 */
[----:B------:R-:W-:Y:S06]  /*35c0*/  @P4 BRA `(.L_x_41) ;  /* 0x0000000000044947 */ /* 0x000fec0003800000 */
[----:B------:R0:W5:Y:S02]  /*35d0*/  LDG.E.U8 R7, desc[UR16][R28.64] ;  /* 0x000000101c077981 */ /* 0x000164000c1e1100 */
.L_x_41:
[----:B------:R-:W-:Y:S05]  /*35e0*/  BSYNC B1 ;  /* 0x0000000000017941 */ /* 0x000fea0003800000 */
.L_x_40:
[----:B-----5:R-:W-:Y:S01]  /*35f0*/  LOP3.LUT R7, R7, 0xff, RZ, 0xc0, !PT ;  /* 0x000000ff07077812 */ /* 0x020fe200078ec0ff */
[----:B------:R-:W-:Y:S01]  /*3600*/  BSSY B1, `(.L_x_42) ;  /* 0x000000b000017945 */ /* 0x000fe20003800000 */
[----:B------:R-:W-:Y:S02]  /*3610*/  ISETP.LT.OR P2, PT, R33, 0x2, !P0 ;  /* 0x000000022100780c */ /* 0x000fe40004741670 */
[----:B------:R-:W-:-:S05]  /*3620*/  F2FP.F16.E5M2.UNPACK_B R7, R7 ;  /* 0x00000007ff07723e */ /* 0x000fca00020004ff */
[----:B------:R-:W-:Y:S01]  /*3630*/  HADD2.F32 R30, -RZ, R7.H0_H0 ;  /* 0x20000007ff1e7230 */ /* 0x000fe20000004100 */
[----:B------:R-:W-:-:S04]  /*3640*/  PRMT R7, RZ, 0x7610, R7 ;  /* 0x00007610ff077816 */ /* 0x000fc80000000007 */
[----:B------:R-:W-:-:S04]  /*3650*/  FMUL R30, R30, R9 ;  /* 0x000000091e1e7220 */ /* 0x000fc80000400000 */
[----:B--2---:R-:W-:-:S05]  /*3660*/  FFMA R30, R147, R8, R30 ;  /* 0x00000008931e7223 */ /* 0x004fca000000001e */
[----:B------:R-:W-:-:S05]  /*3670*/  F2FP.SATFINITE.E5M2.F32.PACK_AB_MERGE_C R31, RZ, R30, RZ ;  /* 0x0000001eff1f723e */ /* 0x000fca00048060ff */
[----:B------:R1:W-:Y:S01]  /*3680*/  @!P4 STG.E.U8 desc[UR16][R16.64], R31 ;  /* 0x0000001f1000c986 */ /* 0x0003e2000c101110 */
[----:B------:R-:W-:Y:S05]  /*3690*/  @P2 BRA `(.L_x_43) ;  /* 0x0000000000042947 */ /* 0x000fea0003800000 */
[----:B------:R2:W5:Y:S02]  /*36a0*/  LDG.E.U8 R7, desc[UR16][R28.64+0x1] ;  /* 0x000001101c077981 */ /* 0x000564000c1e1100 */
.L_x_43:
[----:B------:R-:W-:Y:S05]  /*36b0*/  BSYNC B1 ;  /* 0x0000000000017941 */ /* 0x000fea0003800000 */
.L_x_42:
[----:B-----5:R-:W-:Y:S01]  /*36c0*/  LOP3.LUT R7, R7, 0xff, RZ, 0xc0, !PT ;  /* 0x000000ff07077812 */ /* 0x020fe200078ec0ff */
[----:B------:R-:W-:Y:S01]  /*36d0*/  BSSY B1, `(.L_x_44) ;  /* 0x0000013000017945 */ /* 0x000fe20003800000 */
[----:B------:R-:W-:Y:S02]  /*36e0*/  IADD3 R37, P1, R35, 0x8, RZ ;  /* 0x0000000823257810 */ /* 0x000fe40007f3e0ff */
[----:B------:R-:W-:-:S03]  /*36f0*/  F2FP.F16.E5M2.UNPACK_B R7, R7 ;  /* 0x00000007ff07723e */ /* 0x000fc600020004ff */
[----:B-1----:R-:W-:Y:S01]  /*3700*/  IMAD.X R31, RZ, RZ, R25, P1 ;  /* 0x000000ffff1f7224 */ /* 0x002fe200008e0619 */
[----:B------:R-:W-:Y:S01]  /*3710*/  ISETP.GE.AND P1, PT, R34, 0x9, PT ;  /* 0x000000092200780c */ /* 0x000fe20003f26270 */
[----:B------:R-:W-:Y:S02]  /*3720*/  HADD2.F32 R30, -RZ, R7.H0_H0 ;  /* 0x20000007ff1e7230 */ /* 0x000fe40000004100 */
[----:B------:R-:W-:Y:S01]  /*3730*/  IMAD R36, R31, UR6, RZ ;  /* 0x000000061f247c24 */ /* 0x000fe2000f8e02ff */
[----:B------:R-:W-:Y:S02]  /*3740*/  ISETP.LT.OR P5, PT, R33, 0x1, !P1 ;  /* 0x000000012100780c */ /* 0x000fe40004fa1670 */
[----:B------:R-:W-:Y:S01]  /*3750*/  FMUL R7, R30, R9 ;  /* 0x000000091e077220 */ /* 0x000fe20000400000 */
[----:B------:R-:W-:-:S04]  /*3760*/  IMAD.WIDE.U32 R30, R37, UR6, R26 ;  /* 0x00000006251e7c25 */ /* 0x000fc8000f8e001a */
[----:B------:R-:W-:Y:S01]  /*3770*/  FFMA R7, R142, R8, R7 ;  /* 0x000000088e077223 */ /* 0x000fe20000000007 */
[----:B------:R-:W-:Y:S01]  /*3780*/  IMAD R37, R37, UR7, R36 ;  /* 0x0000000725257c24 */ /* 0x000fe2000f8e0224 */
[----:B------:R-:W-:-:S03]  /*3790*/  IADD3 R30, P4, R30, UR10, RZ ;  /* 0x0000000a1e1e7c10 */ /* 0x000fc6000ff9e0ff */
[----:B------:R-:W-:Y:S02]  /*37a0*/  F2FP.SATFINITE.E5M2.F32.PACK_AB_MERGE_C R39, RZ, R7, RZ ;  /* 0x00000007ff27723e */ /* 0x000fe400048060ff */
[----:B------:R-:W-:Y:S02]  /*37b0*/  IADD3.X R31, R31, UR11, R37, P4, !PT ;  /* 0x0000000b1f1f7c10 */ /* 0x000fe4000a7fe425 */
[----:B------:R-:W-:Y:S01]  /*37c0*/  PRMT R7, RZ, 0x7610, R7 ;  /* 0x00007610ff077816 */ /* 0x000fe20000000007 */
[----:B------:R1:W-:Y:S01]  /*37d0*/  @!P2 STG.E.U8 desc[UR16][R16.64+0x1], R39 ;  /* 0x000001271000a986 */ /* 0x0003e2000c101110 */
[----:B------:R-:W-:Y:S05]  /*37e0*/  @P5 BRA `(.L_x_45) ;  /* 0x0000000000045947 */ /* 0x000fea0003800000 */
[----:B------:R3:W5:Y:S02]  /*37f0*/  LDG.E.U8 R7, desc[UR16][R30.64] ;  /* 0x000000101e077981 */ /* 0x000764000c1e1100 */
.L_x_45:
[----:B------:R-:W-:Y:S05]  /*3800*/  BSYNC B1 ;  /* 0x0000000000017941 */ /* 0x000fea0003800000 */
.L_x_44:
[----:B-----5:R-:W-:Y:S01]  /*3810*/  LOP3.LUT R7, R7, 0xff, RZ, 0xc0, !PT ;  /* 0x000000ff07077812 */ /* 0x020fe200078ec0ff */
[----:B------:R-:W-:Y:S01]  /*3820*/  BSSY B1, `(.L_x_46) ;  /* 0x000000b000017945 */ /* 0x000fe20003800000 */
[----:B------:R-:W-:Y:S02]  /*3830*/  ISETP.LT.OR P2, PT, R33, 0x2, !P1 ;  /* 0x000000022100780c */ /* 0x000fe40004f41670 */
[----:B------:R-:W-:-:S05]  /*3840*/  F2FP.F16.E5M2.UNPACK_B R7, R7 ;  /* 0x00000007ff07723e */ /* 0x000fca00020004ff */
[----:B------:R-:W-:Y:S01]  /*3850*/  HADD2.F32 R36, -RZ, R7.H0_H0 ;  /* 0x20000007ff247230 */ /* 0x000fe20000004100 */
[----:B------:R-:W-:-:S04]  /*3860*/  PRMT R7, RZ, 0x7610, R7 ;  /* 0x00007610ff077816 */ /* 0x000fc80000000007 */
[----:B------:R-:W-:-:S04]  /*3870*/  FMUL R36, R36, R9 ;  /* 0x0000000924247220 */ /* 0x000fc80000400000 */
[----:B------:R-:W-:-:S05]  /*3880*/  FFMA R36, R145, R8, R36 ;  /* 0x0000000891247223 */ /* 0x000fca0000000024 */
[----:B------:R-:W-:-:S05]  /*3890*/  F2FP.SATFINITE.E5M2.F32.PACK_AB_MERGE_C R37, RZ, R36, RZ ;  /* 0x00000024ff25723e */ /* 0x000fca00048060ff */
[----:B------:R4:W-:Y:S01]  /*38a0*/  @!P5 STG.E.U8 desc[UR16][R14.64], R37 ;  /* 0x000000250e00d986 */ /* 0x0009e2000c101110 */
[----:B------:R-:W-:Y:S05]  /*38b0*/  @P2 BRA `(.L_x_47) ;  /* 0x0000000000042947 */ /* 0x000fea0003800000 */
[----:B------:R0:W5:Y:S02]  /*38c0*/  LDG.E.U8 R7, desc[UR16][R30.64+0x1] ;  /* 0x000001101e077981 */ /* 0x000164000c1e1100 */
.L_x_47:
[----:B------:R-:W-:Y:S05]  /*38d0*/  BSYNC B1 ;  /* 0x0000000000017941 */ /* 0x000fea0003800000 */
.L_x_46:
[----:B-----5:R-:W-:Y:S01]  /*38e0*/  LOP3.LUT R7, R7, 0xff, RZ, 0xc0, !PT ;  /* 0x000000ff07077812 */ /* 0x020fe200078ec0ff */
[----:B------:R-:W-:Y:S01]  /*38f0*/  BSSY B1, `(.L_x_48) ;  /* 0x000000b000017945 */ /* 0x000fe20003800000 */
[----:B------:R-:W-:Y:S02]  /*3900*/  ISETP.LT.OR P4, PT, R33, 0x9, !P0 ;  /* 0x000000092100780c */ /* 0x000fe40004781670 */
[----:B------:R-:W-:-:S05]  /*3910*/  F2FP.F16.E5M2.UNPACK_B R7, R7 ;  /* 0x00000007ff07723e */ /* 0x000fca00020004ff */
[----:B------:R-:W-:-:S05]  /*3920*/  HADD2.F32 R36, -RZ, R7.H0_H0 ;  /* 0x20000007ff247230 */ /* 0x000fca0000004100 */
[----:B------:R-:W-:-:S04]  /*3930*/  FMUL R7, R36, R9 ;  /* 0x0000000924077220 */ /* 0x000fc80000400000 */
[----:B------:R-:W-:-:S05]  /*3940*/  FFMA R7, R140, R8, R7 ;  /* 0x000000088c077223 */ /* 0x000fca0000000007 */
[----:B----4-:R-:W-:Y:S02]  /*3950*/  F2FP.SATFINITE.E5M2.F32.PACK_AB_MERGE_C R37, RZ, R7, RZ ;  /* 0x00000007ff25723e */ /* 0x010fe400048060ff */
[----:B------:R-:W-:-:S03]  /*3960*/  PRMT R7, RZ, 0x7610, R7 ;  /* 0x00007610ff077816 */ /* 0x000fc60000000007 */
[----:B------:R4:W-:Y:S01]  /*3970*/  @!P2 STG.E.U8 desc[UR16][R14.64+0x1], R37 ;  /* 0x000001250e00a986 */ /* 0x0009e2000c101110 */
[----:B------:R-:W-:Y:S05]  /*3980*/  @P4 BRA `(.L_x_49) ;  /* 0x0000000000044947 */ /* 0x000fea0003800000 */
[----:B------:R0:W5:Y:S02]  /*3990*/  LDG.E.U8 R7, desc[UR16][R28.64+0x8] ;  /* 0x000008101c077981 */ /* 0x000164000c1e1100 */
.L_x_49:
[----:B------:R-:W-:Y:S05]  /*39a0*/  BSYNC B1 ;  /* 0x0000000000017941 */ /* 0x000fea0003800000 */
.L_x_48:
        /* <DEDUP_REMOVED lines=8> */
[----:B----4-:R-:W-:-:S05]  /*3a30*/  F2FP.SATFINITE.E5M2.F32.PACK_AB_MERGE_C R37, RZ, R36, RZ ;  /* 0x00000024ff25723e */ /* 0x010fca00048060ff */
[----:B------:R4:W-:Y:S01]  /*3a40*/  @!P4 STG.E.U8 desc[UR16][R16.64+0x8], R37 ;  /* 0x000008251000c986 */ /* 0x0009e2000c101110 */
[----:B------:R-:W-:Y:S05]  /*3a50*/  @P2 BRA `(.L_x_51) ;  /* 0x0000000000042947 */ /* 0x000fea0003800000 */
[----:B------:R0:W5:Y:S02]  /*3a60*/  LDG.E.U8 R7, desc[UR16][R28.64+0x9] ;  /* 0x000009101c077981 */ /* 0x000164000c1e1100 */
.L_x_51:
[----:B------:R-:W-:Y:S05]  /*3a70*/  BSYNC B1 ;  /* 0x0000000000017941 */ /* 0x000fea0003800000 */
.L_x_50:
        /* <DEDUP_REMOVED lines=12> */
.L_x_53:
[----:B------:R-:W-:Y:S05]  /*3b40*/  BSYNC B1 ;  /* 0x0000000000017941 */ /* 0x000fea0003800000 */
.L_x_52:
        /* <DEDUP_REMOVED lines=12> */
.L_x_55:
[----:B------:R-:W-:Y:S05]  /*3c10*/  BSYNC B1 ;  /* 0x0000000000017941 */ /* 0x000fea0003800000 */
.L_x_54:
        /* <DEDUP_REMOVED lines=12> */
.L_x_57:
[----:B------:R-:W-:Y:S05]  /*3ce0*/  BSYNC B1 ;  /* 0x0000000000017941 */ /* 0x000fea0003800000 */
.L_x_56:
        /* <DEDUP_REMOVED lines=12> */
.L_x_59:
[----:B------:R-:W-:Y:S05]  /*3db0*/  BSYNC B1 ;  /* 0x0000000000017941 */ /* 0x000fea0003800000 */
.L_x_58:
        /* <DEDUP_REMOVED lines=12> */
.L_x_61:
[----:B------:R-:W-:Y:S05]  /*3e80*/  BSYNC B1 ;  /* 0x0000000000017941 */ /* 0x000fea0003800000 */
.L_x_60:
        /* <DEDUP_REMOVED lines=12> */
.L_x_63:
[----:B------:R-:W-:Y:S05]  /*3f50*/  BSYNC B1 ;  /* 0x0000000000017941 */ /* 0x000fea0003800000 */
.L_x_62:
        /* <DEDUP_REMOVED lines=12> */
.L_x_65:
[----:B------:R-:W-:Y:S05]  /*4020*/  BSYNC B1 ;  /* 0x0000000000017941 */ /* 0x000fea0003800000 */
.L_x_64:
        /* <DEDUP_REMOVED lines=12> */
.L_x_67:
[----:B------:R-:W-:Y:S05]  /*40f0*/  BSYNC B1 ;  /* 0x0000000000017941 */ /* 0x000fea0003800000 */
.L_x_66:
        /* <DEDUP_REMOVED lines=12> */
.L_x_69:
[----:B------:R-:W-:Y:S05]  /*41c0*/  BSYNC B1 ;  /* 0x0000000000017941 */ /* 0x000fea0003800000 */
.L_x_68:
        /* <DEDUP_REMOVED lines=12> */
.L_x_71:
[----:B------:R-:W-:Y:S05]  /*4290*/  BSYNC B1 ;  /* 0x0000000000017941 */ /* 0x000fea0003800000 */
.L_x_70:
        /* <DEDUP_REMOVED lines=12> */
.L_x_73:
[----:B------:R-:W-:Y:S05]  /*4360*/  BSYNC B1 ;  /* 0x0000000000017941 */ /* 0x000fea0003800000 */
.L_x_72:
        /* <DEDUP_REMOVED lines=12> */
.L_x_75:
[----:B------:R-:W-:Y:S05]  /*4430*/  BSYNC B1 ;  /* 0x0000000000017941 */ /* 0x000fea0003800000 */
.L_x_74:
        /* <DEDUP_REMOVED lines=12> */
.L_x_77:
[----:B------:R-:W-:Y:S05]  /*4500*/  BSYNC B1 ;  /* 0x0000000000017941 */ /* 0x000fea0003800000 */
.L_x_76:
        /* <DEDUP_REMOVED lines=12> */
.L_x_79:
[----:B------:R-:W-:Y:S05]  /*45d0*/  BSYNC B1 ;  /* 0x0000000000017941 */ /* 0x000fea0003800000 */
.L_x_78:
        /* <DEDUP_REMOVED lines=12> */
.L_x_81:
[----:B------:R-:W-:Y:S05]  /*46a0*/  BSYNC B1 ;  /* 0x0000000000017941 */ /* 0x000fea0003800000 */
.L_x_80:
        /* <DEDUP_REMOVED lines=12> */
.L_x_83:
[----:B------:R-:W-:Y:S05]  /*4770*/  BSYNC B1 ;  /* 0x0000000000017941 */ /* 0x000fea0003800000 */
.L_x_82:
        /* <DEDUP_REMOVED lines=12> */
.L_x_85:
[----:B------:R-:W-:Y:S05]  /*4840*/  BSYNC B1 ;  /* 0x0000000000017941 */ /* 0x000fea0003800000 */
.L_x_84:
        /* <DEDUP_REMOVED lines=12> */
.L_x_87:
[----:B------:R-:W-:Y:S05]  /*4910*/  BSYNC B1 ;  /* 0x0000000000017941 */ /* 0x000fea0003800000 */
.L_x_86:
        /* <DEDUP_REMOVED lines=12> */
.L_x_89:
[----:B------:R-:W-:Y:S05]  /*49e0*/  BSYNC B1 ;  /* 0x0000000000017941 */ /* 0x000fea0003800000 */
.L_x_88:
        /* <DEDUP_REMOVED lines=12> */
.L_x_91:
[----:B------:R-:W-:Y:S05]  /*4ab0*/  BSYNC B1 ;  /* 0x0000000000017941 */ /* 0x000fea0003800000 */
.L_x_90:
        /* <DEDUP_REMOVED lines=12> */
.L_x_93:
[----:B------:R-:W-:Y:S05]  /*4b80*/  BSYNC B1 ;  /* 0x0000000000017941 */ /* 0x000fea0003800000 */
.L_x_92:
        /* <DEDUP_REMOVED lines=12> */
.L_x_95:
[----:B------:R-:W-:Y:S05]  /*4c50*/  BSYNC B1 ;  /* 0x0000000000017941 */ /* 0x000fea0003800000 */
.L_x_94:
        /* <DEDUP_REMOVED lines=12> */
.L_x_97:
[----:B------:R-:W-:Y:S05]  /*4d20*/  BSYNC B1 ;  /* 0x0000000000017941 */ /* 0x000fea0003800000 */
.L_x_96:
        /* <DEDUP_REMOVED lines=12> */
.L_x_99:
[----:B------:R-:W-:Y:S05]  /*4df0*/  BSYNC B1 ;  /* 0x0000000000017941 */ /* 0x000fea0003800000 */
.L_x_98:
[----:B-----5:R-:W-:Y:S01]  /*4e00*/  LOP3.LUT R7, R7, 0xff, RZ, 0xc0, !PT ;  /* 0x000000ff07077812 */ /* 0x020fe200078ec0ff */
[----:B------:R-:W-:Y:S01]  /*4e10*/  BSSY B1, `(.L_x_100) ;  /* 0x000000b000017945 */ /* 0x000fe20003800000 */
[----:B------:R-:W-:Y:S02]  /*4e20*/  ISETP.LT.OR P2, PT, R33, 0x39, !P1 ;  /* 0x000000392100780c */ /* 0x000fe40004f41670 */
[----:B------:R-:W-:-:S05]  /*4e30*/  F2FP.F16.E5M2.UNPACK_B R7, R7 ;  /* 0x00000007ff07723e */ /* 0x000fca00020004ff */
[----:B0-2---:R-:W-:-:S05]  /*4e40*/  HADD2.F32 R28, -RZ, R7.H0_H0 ;  /* 0x20000007ff1c7230 */ /* 0x005fca0000004100 */
[----:B------:R-:W-:-:S04]  /*4e50*/  FMUL R7, R28, R9 ;  /* 0x000000091c077220 */ /* 0x000fc80000400000 */
[----:B------:R-:W-:-:S05]  /*4e60*/  FFMA R7, R114, R8, R7 ;  /* 0x0000000872077223 */ /* 0x000fca0000000007 */
[----:B------:R-:W-:Y:S02]  /*4e70*/  F2FP.SATFINITE.E5M2.F32.PACK_AB_MERGE_C R29, RZ, R7, RZ ;  /* 0x00000007ff1d723e */ /* 0x000fe400048060ff */
[----:B------:R-:W-:-:S03]  /*4e80*/  PRMT R7, RZ, 0x7610, R7 ;  /* 0x00007610ff077816 */ /* 0x000fc60000000007 */
[----:B------:R0:W-:Y:S01]  /*4e90*/  @!P0 STG.E.U8 desc[UR16][R16.64+0x39], R29 ;  /* 0x0000391d10008986 */ /* 0x0001e2000c101110 */
[----:B------:R-:W-:Y:S05]  /*4ea0*/  @P2 BRA `(.L_x_101) ;  /* 0x0000000000042947 */ /* 0x000fea0003800000 */
[----:B------:R2:W5:Y:S02]  /*4eb0*/  LDG.E.U8 R7, desc[UR16][R30.64+0x38] ;  /* 0x000038101e077981 */ /* 0x000564000c1e1100 */
.L_x_101:
[----:B------:R-:W-:Y:S05]  /*4ec0*/  BSYNC B1 ;  /* 0x0000000000017941 */ /* 0x000fea0003800000 */
.L_x_100:
[----:B-----5:R-:W-:Y:S01]  /*4ed0*/  LOP3.LUT R7, R7, 0xff, RZ, 0xc0, !PT ;  /* 0x000000ff07077812 */ /* 0x020fe200078ec0ff */
[----:B------:R-:W-:Y:S01]  /*4ee0*/  BSSY B1, `(.L_x_102) ;  /* 0x000000b000017945 */ /* 0x000fe20003800000 */
[----:B------:R-:W-:Y:S02]  /*4ef0*/  ISETP.LT.OR P1, PT, R33, 0x3a, !P1 ;  /* 0x0000003a2100780c */ /* 0x000fe40004f21670 */
[----:B------:R-:W-:-:S05]  /*4f00*/  F2FP.F16.E5M2.UNPACK_B R7, R7 ;  /* 0x00000007ff07723e */ /* 0x000fca00020004ff */
[----:B01--4-:R-:W-:Y:S01]  /*4f10*/  HADD2.F32 R16, -RZ, R7.H0_H0 ;  /* 0x20000007ff107230 */ /* 0x013fe20000004100 */
[----:B------:R-:W-:-:S04]  /*4f20*/  PRMT R7, RZ, 0x7610, R7 ;  /* 0x00007610ff077816 */ /* 0x000fc80000000007 */
[----:B------:R-:W-:-:S04]  /*4f30*/  FMUL R16, R16, R9 ;  /* 0x0000000910107220 */ /* 0x000fc80000400000 */
[----:B------:R-:W-:-:S05]  /*4f40*/  FFMA R16, R117, R8, R16 ;  /* 0x0000000875107223 */ /* 0x000fca0000000010 */
[----:B------:R-:W-:-:S05]  /*4f50*/  F2FP.SATFINITE.E5M2.F32.PACK_AB_MERGE_C R17, RZ, R16, RZ ;  /* 0x00000010ff11723e */ /* 0x000fca00048060ff */
[----:B------:R0:W-:Y:S01]  /*4f60*/  @!P2 STG.E.U8 desc[UR16][R14.64+0x38], R17 ;  /* 0x000038110e00a986 */ /* 0x0001e2000c101110 */
[----:B------:R-:W-:Y:S05]  /*4f70*/  @P1 BRA `(.L_x_103) ;  /* 0x0000000000041947 */ /* 0x000fea0003800000 */
[----:B------:R1:W5:Y:S02]  /*4f80*/  LDG.E.U8 R7, desc[UR16][R30.64+0x39] ;  /* 0x000039101e077981 */ /* 0x000364000c1e1100 */
.L_x_103:
[----:B------:R-:W-:Y:S05]  /*4f90*/  BSYNC B1 ;  /* 0x0000000000017941 */ /* 0x000fea0003800000 */
.L_x_102:
[----:B-----5:R-:W-:Y:S01]  /*4fa0*/  LOP3.LUT R7, R7, 0xff, RZ, 0xc0, !PT ;  /* 0x000000ff07077812 */ /* 0x020fe200078ec0ff */
[----:B------:R-:W-:Y:S01]  /*4fb0*/  BSSY B1, `(.L_x_104) ;  /* 0x0000013000017945 */ /* 0x000fe20003800000 */
[----:B------:R-:W-:Y:S02]  /*4fc0*/  IADD3 R29, P0, R35, 0x80, RZ ;  /* 0x00000080231d7810 */ /* 0x000fe40007f1e0ff */
[----:B------:R-:W-:-:S03]  /*4fd0*/  F2FP.F16.E5M2.UNPACK_B R7, R7 ;  /* 0x00000007ff07723e */ /* 0x000fc600020004ff */
[----:B0-----:R-:W-:Y:S01]  /*4fe0*/  IMAD.X R17, RZ, RZ, R25, P0 ;  /* 0x000000ffff117224 */ /* 0x001fe200000e0619 */
        /* <DEDUP_REMOVED lines=9> */
[----:B-123--:R-:W-:Y:S02]  /*5080*/  F2FP.SATFINITE.E5M2.F32.PACK_AB_MERGE_C R31, RZ, R7, RZ ;  /* 0x00000007ff1f723e */ /* 0x00efe400048060ff */
[----:B------:R-:W-:Y:S02]  /*5090*/  IADD3.X R17, R17, UR11, R29, P2, !PT ;  /* 0x0000000b11117c10 */ /* 0x000fe400097fe41d */
[----:B------:R-:W-:Y:S01]  /*50a0*/  PRMT R7, RZ, 0x7610, R7 ;  /* 0x00007610ff077816 */ /* 0x000fe20000000007 */
[----:B------:R0:W-:Y:S01]  /*50b0*/  @!P1 STG.E.U8 desc[UR16][R14.64+0x39], R31 ;  /* 0x0000391f0e009986 */ /* 0x0001e2000c101110 */
[----:B------:R-:W-:Y:S05]  /*50c0*/  @P4 BRA `(.L_x_105) ;  /* 0x0000000000044947 */ /* 0x000fea0003800000 */
[----:B------:R1:W5:Y:S02]  /*50d0*/  LDG.E.U8 R7, desc[UR16][R16.64] ;  /* 0x0000001010077981 */ /* 0x000364000c1e1100 */
.L_x_105:
[----:B------:R-:W-:Y:S05]  /*50e0*/  BSYNC B1 ;  /* 0x0000000000017941 */ /* 0x000fea0003800000 */
.L_x_104:
[----:B-----5:R-:W-:Y:S01]  /*50f0*/  LOP3.LUT R7, R7, 0xff, RZ, 0xc0, !PT ;  /* 0x000000ff07077812 */ /* 0x020fe200078ec0ff */
[----:B------:R-:W-:Y:S01]  /*5100*/  BSSY B1, `(.L_x_106) ;  /* 0x000000b000017945 */ /* 0x000fe20003800000 */
[----:B------:R-:W-:Y:S02]  /*5110*/  ISETP.LT.OR P2, PT, R33, 0x2, !P0 ;  /* 0x000000022100780c */ /* 0x000fe40004741670 */
[----:B------:R-:W-:-:S05]  /*5120*/  F2FP.F16.E5M2.UNPACK_B R7, R7 ;  /* 0x00000007ff07723e */ /* 0x000fca00020004ff */
[----:B0-----:R-:W-:Y:S01]  /*5130*/  HADD2.F32 R14, -RZ, R7.H0_H0 ;  /* 0x20000007ff0e7230 */ /* 0x001fe20000004100 */
[----:B------:R-:W-:-:S04]  /*5140*/  PRMT R7, RZ, 0x7610, R7 ;  /* 0x00007610ff077816 */ /* 0x000fc80000000007 */
[----:B------:R-:W-:-:S04]  /*5150*/  FMUL R14, R14, R9 ;  /* 0x000000090e0e7220 */ /* 0x000fc80000400000 */
[----:B------:R-:W-:-:S05]  /*5160*/  FFMA R14, R115, R8, R14 ;  /* 0x00000008730e7223 */ /* 0x000fca000000000e */
[----:B------:R-:W-:-:S05]  /*5170*/  F2FP.SATFINITE.E5M2.F32.PACK_AB_MERGE_C R15, RZ, R14, RZ ;  /* 0x0000000eff0f723e */ /* 0x000fca00048060ff */
[----:B------:R0:W-:Y:S01]  /*5180*/  @!P4 STG.E.U8 desc[UR16][R12.64], R15 ;  /* 0x0000000f0c00c986 */ /* 0x0001e2000c101110 */
[----:B------:R-:W-:Y:S05]  /*5190*/  @P2 BRA `(.L_x_107) ;  /* 0x0000000000042947 */ /* 0x000fea0003800000 */
[----:B------:R2:W5:Y:S02]  /*51a0*/  LDG.E.U8 R7, desc[UR16][R16.64+0x1] ;  /* 0x0000011010077981 */ /* 0x000564000c1e1100 */
.L_x_107:
[----:B------:R-:W-:Y:S05]  /*51b0*/  BSYNC B1 ;  /* 0x0000000000017941 */ /* 0x000fea0003800000 */
.L_x_106:
[----:B-----5:R-:W-:Y:S01]  /*51c0*/  LOP3.LUT R7, R7, 0xff, RZ, 0xc0, !PT ;  /* 0x000000ff07077812 */ /* 0x020fe200078ec0ff */
[----:B------:R-:W-:Y:S01]  /*51d0*/  BSSY B1, `(.L_x_108) ;  /* 0x0000013000017945 */ /* 0x000fe20003800000 */
[----:B------:R-:W-:Y:S02]  /*51e0*/  IADD3 R35, P1, R35, 0x88, RZ ;  /* 0x0000008823237810 */ /* 0x000fe40007f3e0ff */
[----:B------:R-:W-:-:S03]  /*51f0*/  F2FP.F16.E5M2.UNPACK_B R7, R7 ;  /* 0x00000007ff07723e */ /* 0x000fc600020004ff */
[----:B------:R-:W-:Y:S01]  /*5200*/  IMAD.X R24, RZ, RZ, R25, P1 ;  /* 0x000000ffff187224 */ /* 0x000fe200008e0619 */
[----:B------:R-:W-:Y:S01]  /*5210*/  ISETP.GE.AND P1, PT, R34, 0x89, PT ;  /* 0x000000892200780c */ /* 0x000fe20003f26270 */
[----:B------:R-:W-:Y:S02]  /*5220*/  HADD2.F32 R14, -RZ, R7.H0_H0 ;  /* 0x20000007ff0e7230 */ /* 0x000fe40000004100 */
[----:B------:R-:W-:Y:S01]  /*5230*/  IMAD R24, R24, UR6, RZ ;  /* 0x0000000618187c24 */ /* 0x000fe2000f8e02ff */
[----:B------:R-:W-:Y:S01]  /*5240*/  ISETP.LT.OR P5, PT, R33, 0x1, !P1 ;  /* 0x000000012100780c */ /* 0x000fe20004fa1670 */
[----:B------:R-:W-:-:S04]  /*5250*/  IMAD.WIDE.U32 R26, R35, UR6, R26 ;  /* 0x00000006231a7c25 */ /* 0x000fc8000f8e001a */
[----:B------:R-:W-:Y:S01]  /*5260*/  FMUL R7, R14, R9 ;  /* 0x000000090e077220 */ /* 0x000fe20000400000 */
[----:B------:R-:W-:-:S03]  /*5270*/  IMAD R35, R35, UR7, R24 ;  /* 0x0000000723237c24 */ /* 0x000fc6000f8e0218 */
[----:B------:R-:W-:Y:S01]  /*5280*/  FFMA R7, R110, R8, R7 ;  /* 0x000000086e077223 */ /* 0x000fe20000000007 */
[----:B------:R-:W-:-:S04]  /*5290*/  IADD3 R14, P4, R26, UR10, RZ ;  /* 0x0000000a1a0e7c10 */ /* 0x000fc8000ff9e0ff */
[----:B------:R-:W-:Y:S02]  /*52a0*/  F2FP.SATFINITE.E5M2.F32.PACK_AB_MERGE_C R25, RZ, R7, RZ ;  /* 0x00000007ff19723e */ /* 0x000fe400048060ff */
[----:B0-----:R-:W-:Y:S02]  /*52b0*/  IADD3.X R15, R27, UR11, R35, P4, !PT ;  /* 0x0000000b1b0f7c10 */ /* 0x001fe4000a7fe423 */
[----:B------:R-:W-:Y:S01]  /*52c0*/  PRMT R7, RZ, 0x7610, R7 ;  /* 0x00007610ff077816 */ /* 0x000fe20000000007 */
[----:B------:R0:W-:Y:S01]  /*52d0*/  @!P2 STG.E.U8 desc[UR16][R12.64+0x1], R25 ;  /* 0x000001190c00a986 */ /* 0x0001e2000c101110 */
[----:B------:R-:W-:Y:S05]  /*52e0*/  @P5 BRA `(.L_x_109) ;  /* 0x0000000000045947 */ /* 0x000fea0003800000 */
[----:B------:R3:W5:Y:S02]  /*52f0*/  LDG.E.U8 R7, desc[UR16][R14.64] ;  /* 0x000000100e077981 */ /* 0x000764000c1e1100 */
.L_x_109:
[----:B------:R-:W-:Y:S05]  /*5300*/  BSYNC B1 ;  /* 0x0000000000017941 */ /* 0x000fea0003800000 */
.L_x_108:
        /* <DEDUP_REMOVED lines=8> */
[----:B0-----:R-:W-:-:S05]  /*5390*/  F2FP.SATFINITE.E5M2.F32.PACK_AB_MERGE_C R25, RZ, R24, RZ ;  /* 0x00000018ff19723e */ /* 0x001fca00048060ff */
[----:B------:R0:W-:Y:S01]  /*53a0*/  @!P5 STG.E.U8 desc[UR16][R10.64], R25 ;  /* 0x000000190a00d986 */ /* 0x0001e2000c101110 */
[----:B------:R-:W-:Y:S05]  /*53b0*/  @P2 BRA `(.L_x_111) ;  /* 0x0000000000042947 */ /* 0x000fea0003800000 */
[----:B------:R4:W5:Y:S02]  /*53c0*/  LDG.E.U8 R7, desc[UR16][R14.64+0x1] ;  /* 0x000001100e077981 */ /* 0x000964000c1e1100 */
.L_x_111:
[----:B------:R-:W-:Y:S05]  /*53d0*/  BSYNC B1 ;  /* 0x0000000000017941 */ /* 0x000fea0003800000 */
.L_x_110:
[----:B-----5:R-:W-:Y:S01]  /*53e0*/  LOP3.LUT R7, R7, 0xff, RZ, 0xc0, !PT ;  /* 0x000000ff07077812 */ /* 0x020fe200078ec0ff */
[----:B------:R-:W-:Y:S01]  /*53f0*/  BSSY B1, `(.L_x_112) ;  /* 0x000000b000017945 */ /* 0x000fe20003800000 */
[----:B------:R-:W-:Y:S02]  /*5400*/  ISETP.LT.OR P4, PT, R33, 0x9, !P0 ;  /* 0x000000092100780c */ /* 0x000fe40004781670 */
[----:B------:R-:W-:-:S05]  /*5410*/  F2FP.F16.E5M2.UNPACK_B R7, R7 ;  /* 0x00000007ff07723e */ /* 0x000fca00020004ff */
[----:B------:R-:W-:-:S05]  /*5420*/  HADD2.F32 R24, -RZ, R7.H0_H0 ;  /* 0x20000007ff187230 */ /* 0x000fca0000004100 */
[----:B------:R-:W-:-:S04]  /*5430*/  FMUL R7, R24, R9 ;  /* 0x0000000918077220 */ /* 0x000fc80000400000 */
[----:B------:R-:W-:-:S05]  /*5440*/  FFMA R7, R108, R8, R7 ;  /* 0x000000086c077223 */ /* 0x000fca0000000007 */
[----:B0-----:R-:W-:Y:S02]  /*5450*/  F2FP.SATFINITE.E5M2.F32.PACK_AB_MERGE_C R25, RZ, R7, RZ ;  /* 0x00000007ff19723e */ /* 0x001fe400048060ff */
[----:B------:R-:W-:-:S03]  /*5460*/  PRMT R7, RZ, 0x7610, R7 ;  /* 0x00007610ff077816 */ /* 0x000fc60000000007 */
[----:B------:R0:W-:Y:S01]  /*5470*/  @!P2 STG.E.U8 desc[UR16][R10.64+0x1], R25 ;  /* 0x000001190a00a986 */ /* 0x0001e2000c101110 */
[----:B------:R-:W-:Y:S05]  /*5480*/  @P4 BRA `(.L_x_113) ;  /* 0x0000000000044947 */ /* 0x000fea0003800000 */
[----:B------:R0:W5:Y:S02]  /*5490*/  LDG.E.U8 R7, desc[UR16][R16.64+0x8] ;  /* 0x0000081010077981 */ /* 0x000164000c1e1100 */
.L_x_113:
[----:B------:R-:W-:Y:S05]  /*54a0*/  BSYNC B1 ;  /* 0x0000000000017941 */ /* 0x000fea0003800000 */
.L_x_112:
        /* <DEDUP_REMOVED lines=12> */
.L_x_115:
[----:B------:R-:W-:Y:S05]  /*5570*/  BSYNC B1 ;  /* 0x0000000000017941 */ /* 0x000fea0003800000 */
.L_x_114:
        /* <DEDUP_REMOVED lines=12> */
.L_x_117:
[----:B------:R-:W-:Y:S05]  /*5640*/  BSYNC B1 ;  /* 0x0000000000017941 */ /* 0x000fea0003800000 */
.L_x_116:
        /* <DEDUP_REMOVED lines=12> */
.L_x_119:
[----:B------:R-:W-:Y:S05]  /*5710*/  BSYNC B1 ;  /* 0x0000000000017941 */ /* 0x000fea0003800000 */
.L_x_118:
        /* <DEDUP_REMOVED lines=12> */
.L_x_121:
[----:B------:R-:W-:Y:S05]  /*57e0*/  BSYNC B1 ;  /* 0x0000000000017941 */ /* 0x000fea0003800000 */
.L_x_120:
        /* <DEDUP_REMOVED lines=12> */
.L_x_123:
[----:B------:R-:W-:Y:S05]  /*58b0*/  BSYNC B1 ;  /* 0x0000000000017941 */ /* 0x000fea0003800000 */
.L_x_122:
        /* <DEDUP_REMOVED lines=12> */
.L_x_125:
[----:B------:R-:W-:Y:S05]  /*5980*/  BSYNC B1 ;  /* 0x0000000000017941 */ /* 0x000fea0003800000 */
.L_x_124:
        /* <DEDUP_REMOVED lines=12> */
.L_x_127:
[----:B------:R-:W-:Y:S05]  /*5a50*/  BSYNC B1 ;  /* 0x0000000000017941 */ /* 0x000fea0003800000 */
.L_x_126:
        /* <DEDUP_REMOVED lines=12> */
.L_x_129:
[----:B------:R-:W-:Y:S05]  /*5b20*/  BSYNC B1 ;  /* 0x0000000000017941 */ /* 0x000fea0003800000 */
.L_x_128:
        /* <DEDUP_REMOVED lines=12> */
.L_x_131:
[----:B------:R-:W-:Y:S05]  /*5bf0*/  BSYNC B1 ;  /* 0x0000000000017941 */ /* 0x000fea0003800000 */
.L_x_130:
        /* <DEDUP_REMOVED lines=12> */
.L_x_133:
[----:B------:R-:W-:Y:S05]  /*5cc0*/  BSYNC B1 ;  /* 0x0000000000017941 */ /* 0x000fea0003800000 */
.L_x_132:
        /* <DEDUP_REMOVED lines=12> */
.L_x_135:
[----:B------:R-:W-:Y:S05]  /*5d90*/  BSYNC B1 ;  /* 0x0000000000017941 */ /* 0x000fea0003800000 */
.L_x_134:
        /* <DEDUP_REMOVED lines=12> */
.L_x_137:
[----:B------:R-:W-:Y:S05]  /*5e60*/  BSYNC B1 ;  /* 0x0000000000017941 */ /* 0x000fea0003800000 */
.L_x_136:
        /* <DEDUP_REMOVED lines=12> */
.L_x_139:
[----:B------:R-:W-:Y:S05]  /*5f30*/  BSYNC B1 ;  /* 0x0000000000017941 */ /* 0x000fea0003800000 */
.L_x_138:
        /* <DEDUP_REMOVED lines=12> */
.L_x_141:
[----:B------:R-:W-:Y:S05]  /*6000*/  BSYNC B1 ;  /* 0x0000000000017941 */ /* 0x000fea0003800000 */
.L_x_140:
        /* <DEDUP_REMOVED lines=12> */
.L_x_143:
[----:B------:R-:W-:Y:S05]  /*60d0*/  BSYNC B1 ;  /* 0x0000000000017941 */ /* 0x000fea0003800000 */
.L_x_142:
        /* <DEDUP_REMOVED lines=12> */
.L_x_145:
[----:B------:R-:W-:Y:S05]  /*61a0*/  BSYNC B1 ;  /* 0x0000000000017941 */ /* 0x000fea0003800000 */
.L_x_144:
        /* <DEDUP_REMOVED lines=12> */
.L_x_147:
[----:B------:R-:W-:Y:S05]  /*6270*/  BSYNC B1 ;  /* 0x0000000000017941 */ /* 0x000fea0003800000 */
.L_x_146:
        /* <DEDUP_REMOVED lines=12> */
.L_x_149:
[----:B------:R-:W-:Y:S05]  /*6340*/  BSYNC B1 ;  /* 0x0000000000017941 */ /* 0x000fea0003800000 */
.L_x_148:
        /* <DEDUP_REMOVED lines=12> */
.L_x_151:
[----:B------:R-:W-:Y:S05]  /*6410*/  BSYNC B1 ;  /* 0x0000000000017941 */ /* 0x000fea0003800000 */
.L_x_150:
        /* <DEDUP_REMOVED lines=12> */
.L_x_153:
[----:B------:R-:W-:Y:S05]  /*64e0*/  BSYNC B1 ;  /* 0x0000000000017941 */ /* 0x000fea0003800000 */
.L_x_152:
        /* <DEDUP_REMOVED lines=12> */
.L_x_155:
[----:B------:R-:W-:Y:S05]  /*65b0*/  BSYNC B1 ;  /* 0x0000000000017941 */ /* 0x000fea0003800000 */
.L_x_154:
        /* <DEDUP_REMOVED lines=12> */
.L_x_157:
[----:B------:R-:W-:Y:S05]  /*6680*/  BSYNC B1 ;  /* 0x0000000000017941 */ /* 0x000fea0003800000 */
.L_x_156:
        /* <DEDUP_REMOVED lines=12> */
.L_x_159:
[----:B------:R-:W-:Y:S05]  /*6750*/  BSYNC B1 ;  /* 0x0000000000017941 */ /* 0x000fea0003800000 */
.L_x_158:
        /* <DEDUP_REMOVED lines=12> */
.L_x_161:
[----:B------:R-:W-:Y:S05]  /*6820*/  BSYNC B1 ;  /* 0x0000000000017941 */ /* 0x000fea0003800000 */
.L_x_160:
        /* <DEDUP_REMOVED lines=12> */
.L_x_163:
[----:B------:R-:W-:Y:S05]  /*68f0*/  BSYNC B1 ;  /* 0x0000000000017941 */ /* 0x000fea0003800000 */
.L_x_162:
[----:B-----5:R-:W-:Y:S01]  /*6900*/  LOP3.LUT R7, R7, 0xff, RZ, 0xc0, !PT ;  /* 0x000000ff07077812 */ /* 0x020fe200078ec0ff */
[----:B------:R-:W-:Y:S01]  /*6910*/  BSSY B1, `(.L_x_164) ;  /* 0x000000b000017945 */ /* 0x000fe20003800000 */
[----:B------:R-:W-:Y:S02]  /*6920*/  ISETP.LT.OR P2, PT, R33, 0x39, !P1 ;  /* 0x000000392100780c */ /* 0x000fe40004f41670 */
[----:B------:R-:W-:-:S05]  /*6930*/  F2FP.F16.E5M2.UNPACK_B R7, R7 ;  /* 0x00000007ff07723e */ /* 0x000fca00020004ff */
[----:B012---:R-:W-:-:S05]  /*6940*/  HADD2.F32 R16, -RZ, R7.H0_H0 ;  /* 0x20000007ff107230 */ /* 0x007fca0000004100 */
[----:B------:R-:W-:-:S04]  /*6950*/  FMUL R7, R16, R9 ;  /* 0x0000000910077220 */ /* 0x000fc80000400000 */
[----:B------:R-:W-:-:S05]  /*6960*/  FFMA R7, R18, R8, R7 ;  /* 0x0000000812077223 */ /* 0x000fca0000000007 */
[----:B------:R-:W-:Y:S02]  /*6970*/  F2FP.SATFINITE.E5M2.F32.PACK_AB_MERGE_C R17, RZ, R7, RZ ;  /* 0x00000007ff11723e */ /* 0x000fe400048060ff */
[----:B------:R-:W-:-:S03]  /*6980*/  PRMT R7, RZ, 0x7610, R7 ;  /* 0x00007610ff077816 */ /* 0x000fc60000000007 */
[----:B------:R0:W-:Y:S01]  /*6990*/  @!P0 STG.E.U8 desc[UR16][R12.64+0x39], R17 ;  /* 0x000039110c008986 */ /* 0x0001e2000c101110 */
[----:B------:R-:W-:Y:S05]  /*69a0*/  @P2 BRA `(.L_x_165) ;  /* 0x0000000000042947 */ /* 0x000fea0003800000 */
[----:B------:R1:W5:Y:S02]  /*69b0*/  LDG.E.U8 R7, desc[UR16][R14.64+0x38] ;  /* 0x000038100e077981 */ /* 0x000364000c1e1100 */
.L_x_165:
[----:B------:R-:W-:Y:S05]  /*69c0*/  BSYNC B1 ;  /* 0x0000000000017941 */ /* 0x000fea0003800000 */
.L_x_164:
        /* <DEDUP_REMOVED lines=12> */
.L_x_167:
[----:B------:R-:W-:Y:S05]  /*6a90*/  BSYNC B1 ;  /* 0x0000000000017941 */ /* 0x000fea0003800000 */
.L_x_166:
[----:B------:R-:W-:Y:S05]  /*6aa0*/  @P1 BRA `(.L_x_168) ;  /* 0x0000001000301947 */ /* 0x000fea0003800000 */
[----:B-----5:R-:W-:-:S04]  /*6ab0*/  LOP3.LUT R7, R7, 0xff, RZ, 0xc0, !PT ;  /* 0x000000ff07077812 */ /* 0x020fc800078ec0ff */
[----:B------:R-:W-:-:S05]  /*6ac0*/  F2FP.F16.E5M2.UNPACK_B R7, R7 ;  /* 0x00000007ff07723e */ /* 0x000fca00020004ff */
[----:B------:R-:W-:-:S05]  /*6ad0*/  HADD2.F32 R12, -RZ, R7.H0_H0 ;  /* 0x20000007ff0c7230 */ /* 0x000fca0000004100 */
[----:B------:R-:W-:-:S04]  /*6ae0*/  FMUL R7, R12, R9 ;  /* 0x000000090c077220 */ /* 0x000fc80000400000 */
[----:B------:R-:W-:-:S05]  /*6af0*/  FFMA R7, R20, R8, R7 ;  /* 0x0000000814077223 */ /* 0x000fca0000000007 */
[----:B------:R-:W-:-:S05]  /*6b00*/  F2FP.SATFINITE.E5M2.F32.PACK_AB_MERGE_C R7, RZ, R7, RZ ;  /* 0x00000007ff07723e */ /* 0x000fca00048060ff */
[----:B------:R0:W-:Y:S01]  /*6b10*/  STG.E.U8 desc[UR16][R10.64+0x39], R7 ;  /* 0x000039070a007986 */ /* 0x0001e2000c101110 */
[----:B------:R-:W-:Y:S05]  /*6b20*/  BRA `(.L_x_168) ;  /* 0x0000001000107947 */ /* 0x000fea0003800000 */
.L_x_39:
[C---:B------:R-:W-:Y:S01]  /*6b30*/  ISETP.GE.AND P0, PT, R34.reuse, 0x1, PT ;  /* 0x000000012200780c */ /* 0x040fe20003f06270 */
[-C--:B--2---:R-:W-:Y:S01]  /*6b40*/  FMUL R147, R147, R8.reuse ;  /* 0x0000000893937220 */ /* 0x084fe20000400000 */
[----:B------:R-:W-:Y:S01]  /*6b50*/  ISETP.GE.AND P2, PT, R34, 0x9, PT ;  /* 0x000000092200780c */ /* 0x000fe20003f46270 */
[-C--:B------:R-:W-:Y:S01]  /*6b60*/  FMUL R142, R142, R8.reuse ;  /* 0x000000088e8e7220 */ /* 0x080fe20000400000 */
[----:B------:R-:W-:Y:S01]  /*6b70*/  ISETP.LT.OR P1, PT, R33, 0x1, !P0 ;  /* 0x000000012100780c */ /* 0x000fe20004721670 */
[-C--:B------:R-:W-:Y:S01]  /*6b80*/  FMUL R145, R145, R8.reuse ;  /* 0x0000000891917220 */ /* 0x080fe20000400000 */
[----:B------:R-:W-:Y:S01]  /*6b90*/  F2FP.SATFINITE.E5M2.F32.PACK_AB_MERGE_C R147, RZ, R147, RZ ;  /* 0x00000093ff93723e */ /* 0x000fe200048060ff */
[-C--:B------:R-:W-:Y:S01]  /*6ba0*/  FMUL R140, R140, R8.reuse ;  /* 0x000000088c8c7220 */ /* 0x080fe20000400000 */
[----:B------:R-:W-:Y:S01]  /*6bb0*/  ISETP.LT.OR P4, PT, R33, 0x2, !P0 ;  /* 0x000000022100780c */ /* 0x000fe20004781670 */
[-C--:B------:R-:W-:Y:S01]  /*6bc0*/  FMUL R143, R143, R8.reuse ;  /* 0x000000088f8f7220 */ /* 0x080fe20000400000 */
[C---:B------:R-:W-:Y:S01]  /*6bd0*/  ISETP.LT.OR P5, PT, R33.reuse, 0x1, !P2 ;  /* 0x000000012100780c */ /* 0x040fe200057a1670 */
[-C--:B------:R-:W-:Y:S01]  /*6be0*/  FMUL R138, R138, R8.reuse ;  /* 0x000000088a8a7220 */ /* 0x080fe20000400000 */
[----:B------:R-:W-:Y:S01]  /*6bf0*/  ISETP.LT.OR P6, PT, R33, 0x2, !P2 ;  /* 0x000000022100780c */ /* 0x000fe200057c1670 */
[----:B------:R-:W-:Y:S01]  /*6c00*/  FMUL R141, R141, R8 ;  /* 0x000000088d8d7220 */ /* 0x000fe20000400000 */
[----:B------:R-:W-:Y:S01]  /*6c10*/  F2FP.SATFINITE.E5M2.F32.PACK_AB_MERGE_C R7, RZ, R142, RZ ;  /* 0x0000008eff07723e */ /* 0x000fe200048060ff */
[-C--:B------:R-:W-:Y:S01]  /*6c20*/  FMUL R136, R136, R8.reuse ;  /* 0x0000000888887220 */ /* 0x080fe20000400000 */
[----:B------:R-:W-:Y:S01]  /*6c30*/  F2FP.SATFINITE.E5M2.F32.PACK_AB_MERGE_C R145, RZ, R145, RZ ;  /* 0x00000091ff91723e */ /* 0x000fe200048060ff */
[----:B------:R-:W-:Y:S01]  /*6c40*/  @!P1 STG.E.U8 desc[UR16][R16.64], R147 ;  /* 0x0000009310009986 */ /* 0x000fe2000c101110 */
[----:B------:R-:W-:Y:S01]  /*6c50*/  ISETP.LT.OR P1, PT, R33, 0x9, !P0 ;  /* 0x000000092100780c */ /* 0x000fe20004721670 */
[----:B------:R-:W-:Y:S01]  /*6c60*/  FMUL R139, R139, R8 ;  /* 0x000000088b8b7220 */ /* 0x000fe20000400000 */
[----:B------:R-:W-:Y:S01]  /*6c70*/  F2FP.SATFINITE.E5M2.F32.PACK_AB_MERGE_C R25, RZ, R140, RZ ;  /* 0x0000008cff19723e */ /* 0x000fe200048060ff */
[----:B------:R0:W-:Y:S01]  /*6c80*/  @!P4 STG.E.U8 desc[UR16][R16.64+0x1], R7 ;  /* 0x000001071000c986 */ /* 0x0001e2000c101110 */
[----:B------:R-:W-:Y:S01]  /*6c90*/  F2FP.SATFINITE.E5M2.F32.PACK_AB_MERGE_C R143, RZ, R143, RZ ;  /* 0x0000008fff8f723e */ /* 0x000fe200048060ff */
[-C--:B------:R-:W-:Y:S01]  /*6ca0*/  FMUL R134, R134, R8.reuse ;  /* 0x0000000886867220 */ /* 0x080fe20000400000 */
[C---:B------:R-:W-:Y:S01]  /*6cb0*/  ISETP.LT.OR P4, PT, R33.reuse, 0xa, !P0 ;  /* 0x0000000a2100780c */ /* 0x040fe20004781670 */
[----:B------:R-:W-:Y:S01]  /*6cc0*/  @!P5 STG.E.U8 desc[UR16][R14.64], R145 ;  /* 0x000000910e00d986 */ /* 0x000fe2000c101110 */
[----:B------:R-:W-:Y:S01]  /*6cd0*/  ISETP.LT.OR P5, PT, R33, 0x9, !P2 ;  /* 0x000000092100780c */ /* 0x000fe200057a1670 */
[-C--:B------:R-:W-:Y:S01]  /*6ce0*/  FMUL R137, R137, R8.reuse ;  /* 0x0000000889897220 */ /* 0x080fe20000400000 */
[----:B------:R-:W-:Y:S01]  /*6cf0*/  F2FP.SATFINITE.E5M2.F32.PACK_AB_MERGE_C R141, RZ, R141, RZ ;  /* 0x0000008dff8d723e */ /* 0x000fe200048060ff */
[----:B------:R1:W-:Y:S01]  /*6d00*/  @!P6 STG.E.U8 desc[UR16][R14.64+0x1], R25 ;  /* 0x000001190e00e986 */ /* 0x0003e2000c101110 */
[C---:B------:R-:W-:Y:S01]  /*6d10*/  ISETP.LT.OR P6, PT, R33.reuse, 0xa, !P2 ;  /* 0x0000000a2100780c */ /* 0x040fe200057c1670 */
[-C--:B------:R-:W-:Y:S01]  /*6d20*/  FMUL R132, R132, R8.reuse ;  /* 0x0000000884847220 */ /* 0x080fe20000400000 */
[----:B------:R-:W-:Y:S01]  /*6d30*/  F2FP.SATFINITE.E5M2.F32.PACK_AB_MERGE_C R139, RZ, R139, RZ ;  /* 0x0000008bff8b723e */ /* 0x000fe200048060ff */
[----:B------:R-:W-:Y:S01]  /*6d40*/  @!P1 STG.E.U8 desc[UR16][R16.64+0x8], R143 ;  /* 0x0000088f10009986 */ /* 0x000fe2000c101110 */
[----:B------:R-:W-:Y:S01]  /*6d50*/  ISETP.LT.OR P1, PT, R33, 0x11, !P0 ;  /* 0x000000112100780c */ /* 0x000fe20004721670 */
[----:B------:R-:W-:Y:S01]  /*6d60*/  FMUL R135, R135, R8 ;  /* 0x0000000887877220 */ /* 0x000fe20000400000 */
[----:B0-----:R-:W-:Y:S01]  /*6d70*/  F2FP.SATFINITE.E5M2.F32.PACK_AB_MERGE_C R7, RZ, R138, RZ ;  /* 0x0000008aff07723e */ /* 0x001fe200048060ff */
[-C--:B------:R-:W-:Y:S01]  /*6d80*/  FMUL R130, R130, R8.reuse ;  /* 0x0000000882827220 */ /* 0x080fe20000400000 */
[----:B------:R-:W-:Y:S01]  /*6d90*/  F2FP.SATFINITE.E5M2.F32.PACK_AB_MERGE_C R137, RZ, R137, RZ ;  /* 0x00000089ff89723e */ /* 0x000fe200048060ff */
[----:B------:R-:W-:Y:S01]  /*6da0*/  FMUL R133, R133, R8 ;  /* 0x0000000885857220 */ /* 0x000fe20000400000 */
[----:B------:R-:W-:Y:S01]  /*6db0*/  F2FP.SATFINITE.E5M2.F32.PACK_AB_MERGE_C R135, RZ, R135, RZ ;  /* 0x00000087ff87723e */ /* 0x000fe200048060ff */
[----:B------:R0:W-:Y:S01]  /*6dc0*/  @!P4 STG.E.U8 desc[UR16][R16.64+0x9], R7 ;  /* 0x000009071000c986 */ /* 0x0001e2000c101110 */
[----:B-1----:R-:W-:Y:S01]  /*6dd0*/  F2FP.SATFINITE.E5M2.F32.PACK_AB_MERGE_C R25, RZ, R136, RZ ;  /* 0x00000088ff19723e */ /* 0x002fe200048060ff */
        /* <DEDUP_REMOVED lines=15> */
[-C--:B------:R-:W-:Y:S01]  /*6ed0*/  FMUL R127, R127, R8.reuse ;  /* 0x000000087f7f7220 */ /* 0x080fe20000400000 */
[----:B------:R-:W-:Y:S01]  /*6ee0*/  FMUL R122, R122, R8 ;  /* 0x000000087a7a7220 */ /* 0x000fe20000400000 */
[----:B------:R-:W-:Y:S01]  /*6ef0*/  F2FP.SATFINITE.E5M2.F32.PACK_AB_MERGE_C R129, RZ, R129, RZ ;  /* 0x00000081ff81723e */ /* 0x000fe200048060ff */
[----:B------:R0:W-:Y:S01]  /*6f00*/  @!P4 STG.E.U8 desc[UR16][R16.64+0x11], R7 ;  /* 0x000011071000c986 */ /* 0x0001e2000c101110 */
[----:B-1----:R-:W-:Y:S01]  /*6f10*/  F2FP.SATFINITE.E5M2.F32.PACK_AB_MERGE_C R25, RZ, R132, RZ ;  /* 0x00000084ff19723e */ /* 0x002fe200048060ff */
[-C--:B------:R-:W-:Y:S01]  /*6f20*/  FMUL R125, R125, R8.reuse ;  /* 0x000000087d7d7220 */ /* 0x080fe20000400000 */
[C---:B------:R-:W-:Y:S01]  /*6f30*/  ISETP.LT.OR P4, PT, R33.reuse, 0x1a, !P0 ;  /* 0x0000001a2100780c */ /* 0x040fe20004781670 */
[----:B------:R-:W-:Y:S01]  /*6f40*/  @!P5 STG.E.U8 desc[UR16][R14.64+0x10], R137 ;  /* 0x000010890e00d986 */ /* 0x000fe2000c101110 */
[C---:B------:R-:W-:Y:S01]  /*6f50*/  ISETP.LT.OR P5, PT, R33.reuse, 0x19, !P2 ;  /* 0x000000192100780c */ /* 0x040fe200057a1670 */
[-C--:B------:R-:W-:Y:S01]  /*6f60*/  FMUL R120, R120, R8.reuse ;  /* 0x0000000878787220 */ /* 0x080fe20000400000 */
[----:B------:R-:W-:Y:S01]  /*6f70*/  F2FP.SATFINITE.E5M2.F32.PACK_AB_MERGE_C R127, RZ, R127, RZ ;  /* 0x0000007fff7f723e */ /* 0x000fe200048060ff */
[----:B------:R1:W-:Y:S01]  /*6f80*/  @!P6 STG.E.U8 desc[UR16][R14.64+0x11], R25 ;  /* 0x000011190e00e986 */ /* 0x0003e2000c101110 */
[----:B------:R-:W-:Y:S01]  /*6f90*/  ISETP.LT.OR P6, PT, R33, 0x1a, !P2 ;  /* 0x0000001a2100780c */ /* 0x000fe200057c1670 */
        /* <DEDUP_REMOVED lines=8> */
[-C--:B------:R-:W-:Y:S01]  /*7020*/  FMUL R116, R116, R8.reuse ;  /* 0x0000000874747220 */ /* 0x080fe20000400000 */
[----:B------:R-:W-:Y:S01]  /*7030*/  FMUL R114, R114, R8 ;  /* 0x0000000872727220 */ /* 0x000fe20000400000 */
[----:B-1----:R-:W-:Y:S01]  /*7040*/  F2FP.SATFINITE.E5M2.F32.PACK_AB_MERGE_C R25, RZ, R128, RZ ;  /* 0x00000080ff19723e */ /* 0x002fe200048060ff */
[----:B------:R0:W-:Y:S01]  /*7050*/  @!P4 STG.E.U8 desc[UR16][R16.64+0x19], R7 ;  /* 0x000019071000c986 */ /* 0x0001e2000c101110 */
[----:B------:R-:W-:Y:S01]  /*7060*/  ISETP.LT.OR P4, PT, R33, 0x22, !P0 ;  /* 0x000000222100780c */ /* 0x000fe20004781670 */
[-C--:B------:R-:W-:Y:S01]  /*7070*/  FMUL R119, R119, R8.reuse ;  /* 0x0000000877777220 */ /* 0x080fe20000400000 */
[----:B------:R-:W-:Y:S01]  /*7080*/  F2FP.SATFINITE.E5M2.F32.PACK_AB_MERGE_C R121, RZ, R121, RZ ;  /* 0x00000079ff79723e */ /* 0x000fe200048060ff */
[----:B------:R-:W-:Y:S01]  /*7090*/  @!P5 STG.E.U8 desc[UR16][R14.64+0x18], R133 ;  /* 0x000018850e00d986 */ /* 0x000fe2000c101110 */
[----:B------:R-:W-:Y:S01]  /*70a0*/  ISETP.LT.OR P5, PT, R33, 0x21, !P2 ;  /* 0x000000212100780c */ /* 0x000fe200057a1670 */
[----:B------:R-:W-:Y:S01]  /*70b0*/  FMUL R117, R117, R8 ;  /* 0x0000000875757220 */ /* 0x000fe20000400000 */
[----:B------:R-:W-:Y:S01]  /*70c0*/  F2FP.SATFINITE.E5M2.F32.PACK_AB_MERGE_C R27, RZ, R114, RZ ;  /* 0x00000072ff1b723e */ /* 0x000fe200048060ff */
[----:B------:R1:W-:Y:S01]  /*70d0*/  @!P6 STG.E.U8 desc[UR16][R14.64+0x19], R25 ;  /* 0x000019190e00e986 */ /* 0x0003e2000c101110 */
[----:B------:R-:W-:Y:S01]  /*70e0*/  ISETP.LT.OR P6, PT, R33, 0x22, !P2 ;  /* 0x000000222100780c */ /* 0x000fe200057c1670 */
[-C--:B------:R-:W-:Y:S01]  /*70f0*/  FMUL R112, R112, R8.reuse ;  /* 0x0000000870707220 */ /* 0x080fe20000400000 */
[-C--:B------:R-:W-:Y:S01]  /*7100*/  FMUL R115, R115, R8.reuse ;  /* 0x0000000873737220 */ /* 0x080fe20000400000 */
        /* <DEDUP_REMOVED lines=39> */
[-C--:B------:R-:W-:Y:S01]  /*7380*/  FMUL R103, R103, R8.reuse ;  /* 0x0000000867677220 */ /* 0x080fe20000400000 */
[----:B------:R-:W-:Y:S01]  /*7390*/  @!P1 STG.E.U8 desc[UR16][R16.64+0x30], R123 ;  /* 0x0000307b10009986 */ /* 0x000fe2000c101110 */
[----:B------:R-:W-:Y:S01]  /*73a0*/  ISETP.LT.OR P1, PT, R33, 0x39, !P0 ;  /* 0x000000392100780c */ /* 0x000fe20004721670 */
[-C--:B------:R-:W-:Y:S01]  /*73b0*/  FMUL R101, R101, R8.reuse ;  /* 0x0000000865657220 */ /* 0x080fe20000400000 */
[----:B------:R-:W-:Y:S01]  /*73c0*/  ISETP.LT.OR P0, PT, R33, 0x3a, !P0 ;  /* 0x0000003a2100780c */ /* 0x000fe20004701670 */
[----:B------:R-:W-:Y:S01]  /*73d0*/  FMUL R96, R96, R8 ;  /* 0x0000000860607220 */ /* 0x000fe20000400000 */
[----:B0-----:R-:W-:Y:S01]  /*73e0*/  F2FP.SATFINITE.E5M2.F32.PACK_AB_MERGE_C R7, RZ, R118, RZ ;  /* 0x00000076ff07723e */ /* 0x001fe200048060ff */
[-C--:B------:R-:W-:Y:S01]  /*73f0*/  FMUL R94, R94, R8.reuse ;  /* 0x000000085e5e7220 */ /* 0x080fe20000400000 */
[----:B------:R-:W-:Y:S01]  /*7400*/  F2FP.SATFINITE.E5M2.F32.PACK_AB_MERGE_C R105, RZ, R105, RZ ;  /* 0x00000069ff69723e */ /* 0x000fe200048060ff */
[----:B------:R-:W-:Y:S01]  /*7410*/  FMUL R97, R97, R8 ;  /* 0x0000000861617220 */ /* 0x000fe20000400000 */
[----:B-1----:R-:W-:Y:S01]  /*7420*/  F2FP.SATFINITE.E5M2.F32.PACK_AB_MERGE_C R25, RZ, R116, RZ ;  /* 0x00000074ff19723e */ /* 0x002fe200048060ff */
[----:B------:R0:W-:Y:S01]  /*7430*/  @!P4 STG.E.U8 desc[UR16][R16.64+0x31], R7 ;  /* 0x000031071000c986 */ /* 0x0001e2000c101110 */
[----:B------:R-:W-:Y:S01]  /*7440*/  ISETP.LT.OR P4, PT, R33, 0x39, !P2 ;  /* 0x000000392100780c */ /* 0x000fe20005781670 */
[-C--:B------:R-:W-:Y:S01]  /*7450*/  FMUL R99, R99, R8.reuse ;  /* 0x0000000863637220 */ /* 0x080fe20000400000 */
[----:B------:R-:W-:Y:S01]  /*7460*/  ISETP.LT.OR P2, PT, R33, 0x3a, !P2 ;  /* 0x0000003a2100780c */ /* 0x000fe20005741670 */
[----:B------:R-:W-:Y:S01]  /*7470*/  @!P5 STG.E.U8 desc[UR16][R14.64+0x30], R121 ;  /* 0x000030790e00d986 */ /* 0x000fe2000c101110 */
[----:B------:R-:W-:Y:S01]  /*7480*/  F2FP.SATFINITE.E5M2.F32.PACK_AB_MERGE_C R103, RZ, R103, RZ ;  /* 0x00000067ff67723e */ /* 0x000fe200048060ff */
[-C--:B------:R-:W-:Y:S01]  /*7490*/  FMUL R92, R92, R8.reuse ;  /* 0x000000085c5c7220 */ /* 0x080fe20000400000 */
[----:B------:R-:W-:Y:S01]  /*74a0*/  F2FP.SATFINITE.E5M2.F32.PACK_AB_MERGE_C R101, RZ, R101, RZ ;  /* 0x00000065ff65723e */ /* 0x000fe200048060ff */
[----:B------:R-:W-:Y:S01]  /*74b0*/  @!P6 STG.E.U8 desc[UR16][R14.64+0x31], R25 ;  /* 0x000031190e00e986 */ /* 0x000fe2000c101110 */
[----:B------:R-:W-:Y:S01]  /*74c0*/  F2FP.SATFINITE.E5M2.F32.PACK_AB_MERGE_C R97, RZ, R97, RZ ;  /* 0x00000061ff61723e */ /* 0x000fe200048060ff */
[-C--:B------:R-:W-:Y:S01]  /*74d0*/  FMUL R88, R88, R8.reuse ;  /* 0x0000000858587220 */ /* 0x080fe20000400000 */
[-C--:B------:R-:W-:Y:S01]  /*74e0*/  FMUL R95, R95, R8.reuse ;  /* 0x000000085f5f7220 */ /* 0x080fe20000400000 */
[----:B------:R-:W-:Y:S01]  /*74f0*/  @!P0 STG.E.U8 desc[UR16][R16.64+0x39], R27 ;  /* 0x0000391b10008986 */ /* 0x000fe2000c101110 */
[----:B------:R-:W-:Y:S01]  /*7500*/  ISETP.GE.AND P0, PT, R34, 0x81, PT ;  /* 0x000000812200780c */ /* 0x000fe20003f06270 */
[----:B------:R-:W-:Y:S01]  /*7510*/  FMUL R93, R93, R8 ;  /* 0x000000085d5d7220 */ /* 0x000fe20000400000 */
[----:B0-----:R-:W-:Y:S01]  /*7520*/  F2FP.SATFINITE.E5M2.F32.PACK_AB_MERGE_C R7, RZ, R112, RZ ;  /* 0x00000070ff07723e */ /* 0x001fe200048060ff */
[----:B------:R0:W-:Y:S01]  /*7530*/  @!P1 STG.E.U8 desc[UR16][R16.64+0x38], R119 ;  /* 0x0000387710009986 */ /* 0x0001e2000c101110 */
[C---:B------:R-:W-:Y:S01]  /*7540*/  ISETP.LT.OR P6, PT, R33.reuse, 0x1, !P0 ;  /* 0x000000012100780c */ /* 0x040fe200047c1670 */
[-C--:B------:R-:W-:Y:S01]  /*7550*/  FMUL R90, R90, R8.reuse ;  /* 0x000000085a5a7220 */ /* 0x080fe20000400000 */
[----:B------:R-:W-:Y:S01]  /*7560*/  ISETP.LT.OR P5, PT, R33, 0x2, !P0 ;  /* 0x000000022100780c */ /* 0x000fe200047a1670 */
[----:B------:R-:W-:Y:S01]  /*7570*/  @!P4 STG.E.U8 desc[UR16][R14.64+0x38], R117 ;  /* 0x000038750e00c986 */ /* 0x000fe2000c101110 */
[----:B------:R-:W-:Y:S01]  /*7580*/  ISETP.GE.AND P1, PT, R34, 0x89, PT ;  /* 0x000000892200780c */ /* 0x000fe20003f26270 */
[-C--:B------:R-:W-:Y:S01]  /*7590*/  FMUL R23, R23, R8.reuse ;  /* 0x0000000817177220 */ /* 0x080fe20000400000 */
[----:B------:R-:W-:Y:S01]  /*75a0*/  F2FP.SATFINITE.E5M2.F32.PACK_AB_MERGE_C R99, RZ, R99, RZ ;  /* 0x00000063ff63723e */ /* 0x000fe200048060ff */
[----:B------:R1:W-:Y:S01]  /*75b0*/  @!P2 STG.E.U8 desc[UR16][R14.64+0x39], R7 ;  /* 0x000039070e00a986 */ /* 0x0003e2000c101110 */
[----:B------:R-:W-:Y:S01]  /*75c0*/  ISETP.LT.OR P4, PT, R33, 0x1, !P1 ;  /* 0x000000012100780c */ /* 0x000fe20004f81670 */
[-C--:B------:R-:W-:Y:S01]  /*75d0*/  FMUL R91, R91, R8.reuse ;  /* 0x000000085b5b7220 */ /* 0x080fe20000400000 */
[----:B------:R-:W-:Y:S01]  /*75e0*/  ISETP.LT.OR P2, PT, R33, 0xa, !P0 ;  /* 0x0000000a2100780c */ /* 0x000fe20004741670 */
[----:B------:R-:W-:Y:S01]  /*75f0*/  FMUL R89, R89, R8 ;  /* 0x0000000859597220 */ /* 0x000fe20000400000 */
[----:B0-----:R-:W-:Y:S01]  /*7600*/  F2FP.SATFINITE.E5M2.F32.PACK_AB_MERGE_C R17, RZ, R110, RZ ;  /* 0x0000006eff11723e */ /* 0x001fe200048060ff */
[----:B------:R-:W-:Y:S01]  /*7610*/  @!P6 STG.E.U8 desc[UR16][R12.64], R115 ;  /* 0x000000730c00e986 */ /* 0x000fe2000c101110 */
[C---:B------:R-:W-:Y:S01]  /*7620*/  ISETP.LT.OR P6, PT, R33.reuse, 0x2, !P1 ;  /* 0x000000022100780c */ /* 0x040fe20004fc1670 */
[-C--:B------:R-:W-:Y:S01]  /*7630*/  FMUL R22, R22, R8.reuse ;  /* 0x0000000816167220 */ /* 0x080fe20000400000 */
[----:B------:R-:W-:Y:S01]  /*7640*/  F2FP.SATFINITE.E5M2.F32.PACK_AB_MERGE_C R95, RZ, R95, RZ ;  /* 0x0000005fff5f723e */ /* 0x000fe200048060ff */
[----:B------:R-:W-:Y:S01]  /*7650*/  @!P5 STG.E.U8 desc[UR16][R12.64+0x1], R17 ;  /* 0x000001110c00d986 */ /* 0x000fe2000c101110 */
[----:B------:R-:W-:Y:S01]  /*7660*/  ISETP.LT.OR P5, PT, R33, 0x9, !P0 ;  /* 0x000000092100780c */ /* 0x000fe200047a1670 */
[----:B------:R-:W-:Y:S01]  /*7670*/  FMUL R19, R19, R8 ;  /* 0x0000000813137220 */ /* 0x000fe20000400000 */
[----:B-1----:R-:W-:Y:S01]  /*7680*/  F2FP.SATFINITE.E5M2.F32.PACK_AB_MERGE_C R7, RZ, R108, RZ ;  /* 0x0000006cff07723e */ /* 0x002fe200048060ff */
[----:B------:R-:W-:Y:S01]  /*7690*/  @!P4 STG.E.U8 desc[UR16][R10.64], R113 ;  /* 0x000000710a00c986 */ /* 0x000fe2000c101110 */
[----:B------:R-:W-:Y:S01]  /*76a0*/  F2FP.SATFINITE.E5M2.F32.PACK_AB_MERGE_C R15, RZ, R106, RZ ;  /* 0x0000006aff0f723e */ /* 0x000fe200048060ff */
[-C--:B------:R-:W-:Y:S01]  /*76b0*/  FMUL R18, R18, R8.reuse ;  /* 0x0000000812127220 */ /* 0x080fe20000400000 */
[----:B------:R-:W-:Y:S01]  /*76c0*/  ISETP.LT.OR P4, PT, R33, 0x9, !P1 ;  /* 0x000000092100780c */ /* 0x000fe20004f81670 */
[-C--:B------:R-:W-:Y:S01]  /*76d0*/  FMUL R21, R21, R8.reuse ;  /* 0x0000000815157220 */ /* 0x080fe20000400000 */
[----:B------:R-:W-:Y:S01]  /*76e0*/  F2FP.SATFINITE.E5M2.F32.PACK_AB_MERGE_C R93, RZ, R93, RZ ;  /* 0x0000005dff5d723e */ /* 0x000fe200048060ff */
[----:B------:R0:W-:Y:S01]  /*76f0*/  @!P6 STG.E.U8 desc[UR16][R10.64+0x1], R7 ;  /* 0x000001070a00e986 */ /* 0x0001e2000c101110 */
[C---:B------:R-:W-:Y:S01]  /*7700*/  ISETP.LT.OR P6, PT, R33.reuse, 0xa, !P1 ;  /* 0x0000000a2100780c */ /* 0x040fe20004fc1670 */
[----:B------:R-:W-:Y:S01]  /*7710*/  FMUL R20, R20, R8 ;  /* 0x0000000814147220 */ /* 0x000fe20000400000 */
[----:B------:R-:W-:Y:S01]  /*7720*/  F2FP.SATFINITE.E5M2.F32.PACK_AB_MERGE_C R23, RZ, R23, RZ ;  /* 0x00000017ff17723e */ /* 0x000fe200048060ff */
[----:B------:R1:W-:Y:S01]  /*7730*/  @!P2 STG.E.U8 desc[UR16][R12.64+0x9], R15 ;  /* 0x0000090f0c00a986 */ /* 0x0003e2000c101110 */
[----:B------:R-:W-:-:S02]  /*7740*/  ISETP.LT.OR P2, PT, R33, 0x12, !P0 ;  /* 0x000000122100780c */ /* 0x000fc40004741670 */
[----:B------:R-:W-:Y:S01]  /*7750*/  F2FP.SATFINITE.E5M2.F32.PACK_AB_MERGE_C R91, RZ, R91, RZ ;  /* 0x0000005bff5b723e */ /* 0x000fe200048060ff */
[----:B------:R-:W-:Y:S01]  /*7760*/  @!P5 STG.E.U8 desc[UR16][R12.64+0x8], R109 ;  /* 0x0000086d0c00d986 */ /* 0x000fe2000c101110 */
[C---:B------:R-:W-:Y:S02]  /*7770*/  ISETP.LT.OR P5, PT, R33.reuse, 0x11, !P0 ;  /* 0x000000112100780c */ /* 0x040fe400047a1670 */
[----:B------:R-:W-:Y:S01]  /*7780*/  F2FP.SATFINITE.E5M2.F32.PACK_AB_MERGE_C R89, RZ, R89, RZ ;  /* 0x00000059ff59723e */ /* 0x000fe200048060ff */
[----:B------:R-:W-:Y:S01]  /*7790*/  @!P4 STG.E.U8 desc[UR16][R10.64+0x8], R111 ;  /* 0x0000086f0a00c986 */ /* 0x000fe2000c101110 */
[----:B0-----:R-:W-:Y:S02]  /*77a0*/  F2FP.SATFINITE.E5M2.F32.PACK_AB_MERGE_C R7, RZ, R104, RZ ;  /* 0x00000068ff07723e */ /* 0x001fe400048060ff */
[C---:B------:R-:W-:Y:S02]  /*77b0*/  ISETP.LT.OR P4, PT, R33.reuse, 0x11, !P1 ;  /* 0x000000112100780c */ /* 0x040fe40004f81670 */
[----:B-1----:R-:W-:Y:S01]  /*77c0*/  F2FP.SATFINITE.E5M2.F32.PACK_AB_MERGE_C R15, RZ, R100, RZ ;  /* 0x00000064ff0f723e */ /* 0x002fe200048060ff */
[----:B------:R0:W-:Y:S01]  /*77d0*/  @!P6 STG.E.U8 desc[UR16][R10.64+0x9], R7 ;  /* 0x000009070a00e986 */ /* 0x0001e2000c101110 */
[----:B------:R-:W-:-:S02]  /*77e0*/  ISETP.LT.OR P6, PT, R33, 0x12, !P1 ;  /* 0x000000122100780c */ /* 0x000fc40004fc1670 */
[----:B------:R-:W-:Y:S01]  /*77f0*/  F2FP.SATFINITE.E5M2.F32.PACK_AB_MERGE_C R19, RZ, R19, RZ ;  /* 0x00000013ff13723e */ /* 0x000fe200048060ff */
[----:B------:R1:W-:Y:S01]  /*7800*/  @!P2 STG.E.U8 desc[UR16][R12.64+0x11], R15 ;  /* 0x0000110f0c00a986 */ /* 0x0003e2000c101110 */
[C---:B------:R-:W-:Y:S02]  /*7810*/  ISETP.LT.OR P2, PT, R33.reuse, 0x1a, !P0 ;  /* 0x0000001a2100780c */ /* 0x040fe40004741670 */
[----:B------:R-:W-:Y:S01]  /*7820*/  F2FP.SATFINITE.E5M2.F32.PACK_AB_MERGE_C R21, RZ, R21, RZ ;  /* 0x00000015ff15723e */ /* 0x000fe200048060ff */
[----:B------:R-:W-:Y:S01]  /*7830*/  @!P5 STG.E.U8 desc[UR16][R12.64+0x10], R107 ;  /* 0x0000106b0c00d986 */ /* 0x000fe2000c101110 */
[----:B------:R-:W-:Y:S02]  /*7840*/  ISETP.LT.OR P5, PT, R33, 0x19, !P0 ;  /* 0x000000192100780c */ /* 0x000fe400047a1670 */
[----:B------:R-:W-:Y:S01]  /*7850*/  F2FP.SATFINITE.E5M2.F32.PACK_AB_MERGE_C R17, RZ, R20, RZ ;  /* 0x00000014ff11723e */ /* 0x000fe200048060ff */
[----:B------:R-:W-:Y:S01]  /*7860*/  @!P4 STG.E.U8 desc[UR16][R10.64+0x10], R105 ;  /* 0x000010690a00c986 */ /* 0x000fe2000c101110 */
[----:B0-----:R-:W-:-:S02]  /*7870*/  F2FP.SATFINITE.E5M2.F32.PACK_AB_MERGE_C R7, RZ, R102, RZ ;  /* 0x00000066ff07723e */ /* 0x001fc400048060ff */
[C---:B------:R-:W-:Y:S02]  /*7880*/  ISETP.LT.OR P4, PT, R33.reuse, 0x19, !P1 ;  /* 0x000000192100780c */ /* 0x040fe40004f81670 */
[----:B-1----:R-:W-:Y:S01]  /*7890*/  F2FP.SATFINITE.E5M2.F32.PACK_AB_MERGE_C R15, RZ, R98, RZ ;  /* 0x00000062ff0f723e */ /* 0x002fe200048060ff */
[----:B------:R0:W-:Y:S01]  /*78a0*/  @!P6 STG.E.U8 desc[UR16][R10.64+0x11], R7 ;  /* 0x000011070a00e986 */ /* 0x0001e2000c101110 */
[----:B------:R-:W-:-:S03]  /*78b0*/  ISETP.LT.OR P6, PT, R33, 0x1a, !P1 ;  /* 0x0000001a2100780c */ /* 0x000fc60004fc1670 */
[----:B------:R1:W-:Y:S01]  /*78c0*/  @!P2 STG.E.U8 desc[UR16][R12.64+0x19], R15 ;  /* 0x0000190f0c00a986 */ /* 0x0003e2000c101110 */
[----:B------:R-:W-:-:S03]  /*78d0*/  ISETP.LT.OR P2, PT, R33, 0x22, !P0 ;  /* 0x000000222100780c */ /* 0x000fc60004741670 */
[----:B------:R-:W-:Y:S01]  /*78e0*/  @!P5 STG.E.U8 desc[UR16][R12.64+0x18], R103 ;  /* 0x000018670c00d986 */ /* 0x000fe2000c101110 */
[C---:B------:R-:W-:Y:S02]  /*78f0*/  ISETP.LT.OR P5, PT, R33.reuse, 0x21, !P0 ;  /* 0x000000212100780c */ /* 0x040fe400047a1670 */
[----:B0-----:R-:W-:Y:S01]  /*7900*/  F2FP.SATFINITE.E5M2.F32.PACK_AB_MERGE_C R7, RZ, R96, RZ ;  /* 0x00000060ff07723e */ /* 0x001fe200048060ff */
[----:B------:R-:W-:Y:S01]  /*7910*/  @!P4 STG.E.U8 desc[UR16][R10.64+0x18], R101 ;  /* 0x000018650a00c986 */ /* 0x000fe2000c101110 */
        /* <DEDUP_REMOVED lines=25> */
[C---:B------:R-:W-:Y:S02]  /*7ab0*/  ISETP.LT.OR P2, PT, R33.reuse, 0x39, !P0 ;  /* 0x000000392100780c */ /* 0x040fe40004741670 */
[C---:B------:R-:W-:Y:S01]  /*7ac0*/  ISETP.LT.OR P0, PT, R33.reuse, 0x3a, !P0 ;  /* 0x0000003a2100780c */ /* 0x040fe20004701670 */
[----:B------:R1:W-:Y:S01]  /*7ad0*/  @!P5 STG.E.U8 desc[UR16][R12.64+0x30], R91 ;  /* 0x0000305b0c00d986 */ /* 0x0003e2000c101110 */
[C---:B------:R-:W-:Y:S02]  /*7ae0*/  ISETP.LT.OR P5, PT, R33.reuse, 0x39, !P1 ;  /* 0x000000392100780c */ /* 0x040fe40004fa1670 */
[----:B------:R-:W-:Y:S01]  /*7af0*/  ISETP.LT.OR P1, PT, R33, 0x3a, !P1 ;  /* 0x0000003a2100780c */ /* 0x000fe20004f21670 */
[----:B------:R1:W-:Y:S01]  /*7b00*/  @!P4 STG.E.U8 desc[UR16][R10.64+0x30], R89 ;  /* 0x000030590a00c986 */ /* 0x0003e2000c101110 */
[----:B0-----:R-:W-:-:S05]  /*7b10*/  F2FP.SATFINITE.E5M2.F32.PACK_AB_MERGE_C R7, RZ, R22, RZ ;  /* 0x00000016ff07723e */ /* 0x001fca00048060ff */
[----:B------:R1:W-:Y:S04]  /*7b20*/  @!P6 STG.E.U8 desc[UR16][R10.64+0x31], R7 ;  /* 0x000031070a00e986 */ /* 0x0003e8000c101110 */
[----:B------:R1:W-:Y:S04]  /*7b30*/  @!P2 STG.E.U8 desc[UR16][R12.64+0x38], R19 ;  /* 0x000038130c00a986 */ /* 0x0003e8000c101110 */
[----:B------:R1:W-:Y:S04]  /*7b40*/  @!P0 STG.E.U8 desc[UR16][R12.64+0x39], R15 ;  /* 0x0000390f0c008986 */ /* 0x0003e8000c101110 */
[----:B------:R1:W-:Y:S04]  /*7b50*/  @!P5 STG.E.U8 desc[UR16][R10.64+0x38], R21 ;  /* 0x000038150a00d986 */ /* 0x0003e8000c101110 */
[----:B------:R1:W-:Y:S02]  /*7b60*/  @!P1 STG.E.U8 desc[UR16][R10.64+0x39], R17 ;  /* 0x000039110a009986 */ /* 0x0003e4000c101110 */
.L_x_168:
[----:B------:R-:W-:Y:S05]  /*7b70*/  BSYNC B0 ;  /* 0x0000000000007941 */ /* 0x000fea0003800000 */
.L_x_38:
[----:B------:R-:W-:Y:S01]  /*7b80*/  ULDC UR6, c[0x0][0xc] ;  /* 0x0000030000067ab9 */ /* 0x000fe20000000800 */
[----:B------:R-:W-:Y:S01]  /*7b90*/  ULDC UR7, c[0x0][0x10] ;  /* 0x0000040000077ab9 */ /* 0x000fe20000000800 */
[----:B01---5:R-:W0:Y:S01]  /*7ba0*/  LDC R7, c[0x0][0x14] ;  /* 0x00000500ff077b82 */ /* 0x023e220000000800 */
[----:B------:R-:W-:Y:S01]  /*7bb0*/  UIMAD.WIDE.U32 UR6, UR6, UR7, URZ ;  /* 0x00000007060672a5 */ /* 0x000fe2000f8e003f */
[----:B------:R-:W-:Y:S01]  /*7bc0*/  PRMT R10, RZ, 0x7610, R10 ;  /* 0x00007610ff0a7816 */ /* 0x000fe2000000000a */
[----:B------:R-:W-:-:S04]  /*7bd0*/  IMAD.MOV.U32 R11, RZ, RZ, -0x1 ;  /* 0xffffffffff0b7424 */ /* 0x000fc800078e00ff */
[----:B0-----:R-:W-:-:S04]  /*7be0*/  IMAD.WIDE.U32 R2, R7, UR6, R2 ;  /* 0x0000000607027c25 */ /* 0x001fc8000f8e0002 */
[----:B------:R-:W-:Y:S01]  /*7bf0*/  IMAD R7, R7, UR7, RZ ;  /* 0x0000000707077c24 */ /* 0x000fe2000f8e02ff */
[----:B------:R-:W-:Y:S02]  /*7c00*/  ULDC.64 UR6, c[0x0][0x650] ;  /* 0x0001940000067ab9 */ /* 0x000fe40000000a00 */
[----:B------:R-:W-:Y:S01]  /*7c10*/  ISETP.GE.U32.AND P0, PT, R2, UR6, PT ;  /* 0x0000000602007c0c */ /* 0x000fe2000bf06070 */
[----:B------:R-:W-:Y:S02]  /*7c20*/  IMAD.IADD R3, R3, 0x1, R7 ;  /* 0x0000000103037824 */ /* 0x000fe400078e0207 */
[----:B------:R-:W-:-:S03]  /*7c30*/  IMAD.MOV.U32 R7, RZ, RZ, -0x1 ;  /* 0xffffffffff077424 */ /* 0x000fc600078e00ff */
[----:B------:R-:W-:-:S13]  /*7c40*/  ISETP.GE.U32.AND.EX P0, PT, R3, UR7, PT, P0 ;  /* 0x0000000703007c0c */ /* 0x000fda000bf06100 */
[----:B------:R-:W-:Y:S05]  /*7c50*/  @P0 BRA `(.L_x_169) ;  /* 0x0000000400600947 */ /* 0x000fea0003800000 */
[----:B------:R-:W0:Y:S01]  /*7c60*/  S2R R22, SR_CTAID.X ;  /* 0x0000000000167919 */ /* 0x000e220000002500 */
[----:B------:R-:W1:Y:S01]  /*7c70*/  LDC.64 R16, c[0x0][0x628] ;  /* 0x00018a00ff107b82 */ /* 0x000e620000000a00 */
[----:B------:R-:W-:Y:S01]  /*7c80*/  ULDC UR6, c[0x0][0x150] ;  /* 0x0000540000067ab9 */ /* 0x000fe20000000800 */
[----:B--234-:R-:W-:Y:S01]  /*7c90*/  IMAD.MOV.U32 R14, RZ, RZ, R2 ;  /* 0x000000ffff0e7224 */ /* 0x01cfe200078e0002 */
[----:B------:R-:W2:Y:S01]  /*7ca0*/  S2R R24, SR_CTAID.Y ;  /* 0x0000000000187919 */ /* 0x000ea20000002600 */
[----:B------:R-:W-:-:S04]  /*7cb0*/  IMAD.MOV.U32 R15, RZ, RZ, R3 ;  /* 0x000000ffff0f7224 */ /* 0x000fc800078e0003 */
[----:B------:R-:W3:Y:S08]  /*7cc0*/  LDC R25, c[0x0][0x144] ;  /* 0x00005100ff197b82 */ /* 0x000ef00000000800 */
[----:B------:R-:W4:Y:S08]  /*7cd0*/  LDC R18, c[0x0][0x630] ;  /* 0x00018c00ff127b82 */ /* 0x000f300000000800 */
[----:B------:R-:W2:Y:S01]  /*7ce0*/  LDC.64 R20, c[0x0][0x620] ;  /* 0x00018800ff147b82 */ /* 0x000ea20000000a00 */
[----:B-1----:R-:W-:-:S04]  /*7cf0*/  ISETP.NE.U32.AND P0, PT, R16, RZ, PT ;  /* 0x000000ff1000720c */ /* 0x002fc80003f05070 */
[----:B------:R-:W-:Y:S02]  /*7d00*/  ISETP.NE.AND.EX P0, PT, R17, RZ, PT, P0 ;  /* 0x000000ff1100720c */ /* 0x000fe40003f05300 */
[----:B0-----:R-:W-:-:S05]  /*7d10*/  I2FP.F32.U32 R7, R22 ;  /* 0x0000001600077245 */ /* 0x001fca0000201000 */
[----:B------:R-:W-:-:S04]  /*7d20*/  FMUL R7, R7, UR6 ;  /* 0x0000000607077c20 */ /* 0x000fc80008400000 */
[----:B------:R0:W1:Y:S02]  /*7d30*/  F2I.U32.TRUNC.NTZ R23, R7 ;  /* 0x0000000700177305 */ /* 0x000064000020f000 */
[----:B---34-:R-:W-:Y:S05]  /*7d40*/  @!P0 BRA `(.L_x_170) ;  /* 0x0000000000288947 */ /* 0x018fea0003800000 */
[----:B0-----:R-:W0:Y:S02]  /*7d50*/  LDC R7, c[0x0][0x634] ;  /* 0x00018d00ff077b82 */ /* 0x001e240000000800 */
        /* <DEDUP_REMOVED lines=9> */
.L_x_170:
[-CC-:B------:R-:W-:Y:S01]  /*7df0*/  SHF.R.U64 R19, R14, R18.reuse, R15.reuse ;  /* 0x000000120e137219 */ /* 0x180fe2000000120f */
[----:B------:R-:W3:Y:S01]  /*7e00*/  LDC.64 R30, c[0x0][0x640] ;  /* 0x00019000ff1e7b82 */ /* 0x000ee20000000a00 */
[----:B0-----:R-:W-:Y:S01]  /*7e10*/  SHF.R.U32.HI R7, RZ, R18, R15 ;  /* 0x00000012ff077219 */ /* 0x001fe2000001160f */
[----:B-1----:R-:W-:Y:S01]  /*7e20*/  IMAD.MOV R23, RZ, RZ, -R23 ;  /* 0x000000ffff177224 */ /* 0x002fe200078e0a17 */
[----:B------:R-:W-:Y:S01]  /*7e30*/  IADD3 R13, P0, RZ, -R19, RZ ;  /* 0x80000013ff0d7210 */ /* 0x000fe20007f1e0ff */
[----:B------:R-:W-:Y:S02]  /*7e40*/  ULDC UR6, c[0x0][0x154] ;  /* 0x0000550000067ab9 */ /* 0x000fe40000000800 */
[----:B------:R-:W-:Y:S02]  /*7e50*/  IMAD R25, R25, R23, R22 ;  /* 0x0000001719197224 */ /* 0x000fe400078e0216 */
[----:B------:R-:W0:Y:S01]  /*7e60*/  LDC R14, c[0x0][0x618] ;  /* 0x00018600ff0e7b82 */ /* 0x000e220000000800 */
[----:B------:R-:W-:-:S02]  /*7e70*/  IMAD.X R7, RZ, RZ, ~R7, P0 ;  /* 0x000000ffff077224 */ /* 0x000fc400000e0e07 */
[----:B--2---:R-:W-:-:S04]  /*7e80*/  IMAD.WIDE.U32 R10, R13, R20, R2 ;  /* 0x000000140d0a7225 */ /* 0x004fc800078e0002 */
[----:B------:R-:W-:Y:S01]  /*7e90*/  IMAD R12, R7, R20, RZ ;  /* 0x00000014070c7224 */ /* 0x000fe200078e02ff */
[----:B------:R-:W1:Y:S03]  /*7ea0*/  LDC R26, c[0x0][0x608] ;  /* 0x00018200ff1a7b82 */ /* 0x000e660000000800 */
[----:B------:R-:W-:Y:S02]  /*7eb0*/  IMAD R7, R13, R21, R12 ;  /* 0x000000150d077224 */ /* 0x000fe400078e020c */
[----:B------:R-:W-:Y:S02]  /*7ec0*/  IMAD.MOV.U32 R13, RZ, RZ, 0x1 ;  /* 0x00000001ff0d7424 */ /* 0x000fe400078e00ff */
[----:B------:R-:W-:Y:S01]  /*7ed0*/  IMAD.IADD R7, R11, 0x1, R7 ;  /* 0x000000010b077824 */ /* 0x000fe200078e0207 */
[----:B------:R-:W2:Y:S01]  /*7ee0*/  LDC R28, c[0x0][0x658] ;  /* 0x00019600ff1c7b82 */ /* 0x000ea20000000800 */
[----:B------:R-:W-:-:S02]  /*7ef0*/  I2FP.F32.U32 R11, R24 ;  /* 0x00000018000b7245 */ /* 0x000fc40000201000 */
[----:B---3--:R-:W-:-:S03]  /*7f00*/  ISETP.NE.U32.AND P0, PT, R30, RZ, PT ;  /* 0x000000ff1e00720c */ /* 0x008fc60003f05070 */
[----:B------:R-:W-:Y:S01]  /*7f10*/  FMUL R12, R11, UR6 ;  /* 0x000000060b0c7c20 */ /* 0x000fe20008400000 */
[----:B------:R-:W-:Y:S01]  /*7f20*/  ISETP.NE.AND.EX P0, PT, R31, RZ, PT, P0 ;  /* 0x000000ff1f00720c */ /* 0x000fe20003f05300 */
[----:B------:R-:W3:Y:S01]  /*7f30*/  LDC R23, c[0x0][0x148] ;  /* 0x00005200ff177b82 */ /* 0x000ee20000000800 */
[-CC-:B0-----:R-:W-:Y:S01]  /*7f40*/  SHF.R.U64 R18, R10, R14.reuse, R7.reuse ;  /* 0x0000000e0a127219 */ /* 0x181fe20000001207 */
[----:B------:R0:W4:Y:S01]  /*7f50*/  F2I.U32.TRUNC.NTZ R20, R12 ;  /* 0x0000000c00147305 */ /* 0x000122000020f000 */
[----:B------:R-:W-:Y:S01]  /*7f60*/  SHF.R.U32.HI R7, RZ, R14, R7 ;  /* 0x0000000eff077219 */ /* 0x000fe20000011607 */
[----:B------:R-:W-:-:S04]  /*7f70*/  IMAD.MOV.U32 R11, RZ, RZ, -0x1 ;  /* 0xffffffffff0b7424 */ /* 0x000fc800078e00ff */
[----:B------:R-:W0:Y:S01]  /*7f80*/  LDC R22, c[0x0][0x600] ;  /* 0x00018000ff167b82 */ /* 0x000e220000000800 */
[-CC-:B-1----:R-:W-:Y:S02]  /*7f90*/  SHF.R.U64 R16, R18, R26.reuse, R7.reuse ;  /* 0x0000001a12107219 */ /* 0x182fe40000001207 */
[----:B------:R-:W-:-:S05]  /*7fa0*/  SHF.R.U32.HI R7, RZ, R26, R7 ;  /* 0x0000001aff077219 */ /* 0x000fca0000011607 */
[----:B------:R-:W1:Y:S01]  /*7fb0*/  LDC R29, c[0x0][0x648] ;  /* 0x00019200ff1d7b82 */ /* 0x000e620000000800 */
[-C--:B--2---:R-:W-:Y:S02]  /*7fc0*/  SHF.L.U32 R10, R11, R28.reuse, RZ ;  /* 0x0000001c0b0a7219 */ /* 0x084fe400000006ff */
[-CC-:B------:R-:W-:Y:S02]  /*7fd0*/  SHF.R.U64 R21, R16, R28.reuse, R7.reuse ;  /* 0x0000001c10157219 */ /* 0x180fe40000001207 */
[----:B------:R-:W-:Y:S02]  /*7fe0*/  SHF.R.U32.HI R11, RZ, R28, R7 ;  /* 0x0000001cff0b7219 */ /* 0x000fe40000011607 */
[----:B------:R-:W-:Y:S01]  /*7ff0*/  LOP3.LUT R27, RZ, R10, RZ, 0x33, !PT ;  /* 0x0000000aff1b7212 */ /* 0x000fe200078e33ff */
[----:B------:R-:W2:Y:S01]  /*8000*/  LDC R33, c[0x0][0x638] ;  /* 0x00018e00ff217b82 */ /* 0x000ea20000000800 */
[----:B------:R-:W-:Y:S01]  /*8010*/  SHF.L.U32 R28, R13, R28, RZ ;  /* 0x0000001c0d1c7219 */ /* 0x000fe200000006ff */
[----:B------:R-:W-:-:S06]  /*8020*/  IMAD.MOV.U32 R10, RZ, RZ, R21 ;  /* 0x000000ffff0a7224 */ /* 0x000fcc00078e0015 */
[----:B------:R-:W0:Y:S01]  /*8030*/  LDC R34, c[0x0][0x610] ;  /* 0x00018400ff227b82 */ /* 0x000e220000000800 */
[----:B----4-:R-:W-:Y:S05]  /*8040*/  @!P0 BRA `(.L_x_171) ;  /* 0x0000000000288947 */ /* 0x010fea0003800000 */
[----:B------:R-:W4:Y:S02]  /*8050*/  LDC R10, c[0x0][0x64c] ;  /* 0x00019300ff0a7b82 */ /* 0x000f240000000800 */
[----:B----4-:R-:W-:-:S05]  /*8060*/  IADD3 R7, P0, R21, R10, RZ ;  /* 0x0000000a15077210 */ /* 0x010fca0007f1e0ff */
[----:B------:R-:W-:-:S04]  /*8070*/  IMAD.X R17, RZ, RZ, R11, P0 ;  /* 0x000000ffff117224 */ /* 0x000fc800000e060b */
[----:B------:R-:W-:-:S04]  /*8080*/  IMAD.WIDE.U32 R10, R17, R30, RZ ;  /* 0x0000001e110a7225 */ /* 0x000fc800078e00ff */
[----:B0-----:R-:W-:-:S04]  /*8090*/  IMAD.WIDE.U32 R12, P0, R7, R31, R10 ;  /* 0x0000001f070c7225 */ /* 0x001fc8000780000a */
[----:B------:R-:W-:-:S04]  /*80a0*/  IMAD.WIDE.U32 R10, R7, R30, RZ ;  /* 0x0000001e070a7225 */ /* 0x000fc800078e00ff */
[----:B------:R-:W-:Y:S01]  /*80b0*/  IMAD.X R15, RZ, RZ, RZ, P0 ;  /* 0x000000ffff0f7224 */ /* 0x000fe200000e06ff */
[----:B------:R-:W-:Y:S01]  /*80c0*/  IADD3 RZ, P0, R11, R12, RZ ;  /* 0x0000000c0bff7210 */ /* 0x000fe20007f1e0ff */
[----:B------:R-:W-:-:S04]  /*80d0*/  IMAD.MOV.U32 R14, RZ, RZ, R13 ;  /* 0x000000ffff0e7224 */ /* 0x000fc800078e000d */
[----:B------:R-:W-:-:S08]  /*80e0*/  IMAD.WIDE.U32.X R10, R17, R31, R14, P0 ;  /* 0x0000001f110a7225 */ /* 0x000fd000000e040e */
.L_x_171:
[----:B-1----:R-:W-:Y:S01]  /*80f0*/  SHF.R.U64 R7, R10, R29, R11 ;  /* 0x0000001d0a077219 */ /* 0x002fe2000000120b */
[----:B0-----:R-:W-:Y:S01]  /*8100*/  VIADD R11, R22, 0xffffffff ;  /* 0xffffffff160b7836 */ /* 0x001fe20000000000 */
[----:B------:R-:W-:Y:S01]  /*8110*/  LOP3.LUT R32, R16, R27, RZ, 0xc0, !PT ;  /* 0x0000001b10207212 */ /* 0x000fe200078ec0ff */
[----:B------:R-:W-:Y:S02]  /*8120*/  IMAD.MOV R20, RZ, RZ, -R20 ;  /* 0x000000ffff147224 */ /* 0x000fe400078e0a14 */
[----:B------:R-:W-:Y:S01]  /*8130*/  IMAD.MOV R10, RZ, RZ, -R7 ;  /* 0x000000ffff0a7224 */ /* 0x000fe200078e0a07 */
[----:B------:R-:W-:Y:S01]  /*8140*/  LOP3.LUT R18, R18, R11, RZ, 0xc0, !PT ;  /* 0x0000000b12127212 */ /* 0x000fe200078ec0ff */
[----:B------:R-:W-:Y:S02]  /*8150*/  IMAD R32, R28, R7, R32 ;  /* 0x000000071c207224 */ /* 0x000fe400078e0220 */
[----:B---3--:R-:W-:Y:S02]  /*8160*/  @P3 IMAD R25, R23, R20, R24 ;  /* 0x0000001417193224 */ /* 0x008fe400078e0218 */
[----:B--2---:R-:W-:-:S02]  /*8170*/  IMAD R7, R10, R33, R21 ;  /* 0x000000210a077224 */ /* 0x004fc400078e0215 */
[----:B------:R-:W-:Y:S02]  /*8180*/  IMAD R32, R32, R34, R25 ;  /* 0x0000002220207224 */ /* 0x000fe400078e0219 */
[----:B------:R-:W-:Y:S02]  /*8190*/  IMAD R7, R7, R22, R18 ;  /* 0x0000001607077224 */ /* 0x000fe400078e0212 */
[----:B------:R-:W-:-:S03]  /*81a0*/  IMAD.MOV.U32 R10, RZ, RZ, 0x1 ;  /* 0x00000001ff0a7424 */ /* 0x000fc600078e00ff */
[----:B------:R-:W-:Y:S02]  /*81b0*/  SEL R11, R7, R32, !P3 ;  /* 0x00000020070b7207 */ /* 0x000fe40005800000 */
[----:B------:R-:W-:Y:S01]  /*81c0*/  SEL R32, R32, R7, !P3 ;  /* 0x0000000720207207 */ /* 0x000fe20005800000 */
[----:B------:R-:W-:-:S07]  /*81d0*/  IMAD.MOV.U32 R7, RZ, RZ, R19 ;  /* 0x000000ffff077224 */ /* 0x000fce00078e0013 */
.L_x_169:
[----:B------:R-:W-:Y:S01]  /*81e0*/  LOP3.LUT P0, RZ, R10, 0xff, RZ, 0xc0, !PT ;  /* 0x000000ff0aff7812 */ /* 0x000fe2000780c0ff */
[----:B------:R-:W-:-:S12]  /*81f0*/  IMAD.MOV.U32 R10, RZ, RZ, R32 ;  /* 0x000000ffff0a7224 */ /* 0x000fd800078e0020 */
[----:B------:R-:W-:Y:S05]  /*8200*/  @P0 BRA `(.L_x_172) ;  /* 0xffffff90008c0947 */ /* 0x000fea000383ffff */
[----:B------:R-:W-:Y:S05]  /*8210*/  EXIT ;  /* 0x000000000000794d */ /* 0x000fea0003800000 */
.L_x_8:
[----:B-1----:R-:W-:Y:S01]  /*8220*/  ULDC.64 UR4, c[0x0][0x650] ;  /* 0x0001940000047ab9 */ /* 0x002fe20000000a00 */
        /* <DEDUP_REMOVED lines=25> */
.L_x_174:
[----:B------:R-:W0:Y:S01]  /*83c0*/  LDC.64 R28, c[0x0][0x640] ;  /* 0x00019000ff1c7b82 */ /* 0x000e220000000a00 */
[-CC-:B------:R-:W-:Y:S01]  /*83d0*/  SHF.R.U64 R21, R16, R6.reuse, R17.reuse ;  /* 0x0000000610157219 */ /* 0x180fe20000001211 */
[----:B------:R-:W-:Y:S01]  /*83e0*/  IMAD.MOV.U32 R31, RZ, RZ, 0x1 ;  /* 0x00000001ff1f7424 */ /* 0x000fe200078e00ff */
[----:B------:R-:W-:Y:S02]  /*83f0*/  SHF.R.U32.HI R5, RZ, R6, R17 ;  /* 0x00000006ff057219 */ /* 0x000fe40000011611 */
        /* <DEDUP_REMOVED lines=9> */
[----:B0-----:R-:W-:Y:S01]  /*8490*/  ISETP.NE.U32.AND P0, PT, R28, RZ, PT ;  /* 0x000000ff1c00720c */ /* 0x001fe20003f05070 */
[----:B------:R-:W-:-:S03]  /*84a0*/  IMAD.MOV.U32 R11, RZ, RZ, -0x1 ;  /* 0xffffffffff0b7424 */ /* 0x000fc600078e00ff */
[----:B------:R-:W-:Y:S02]  /*84b0*/  ISETP.NE.AND.EX P0, PT, R29, RZ, PT, P0 ;  /* 0x000000ff1d00720c */ /* 0x000fe40003f05300 */
[----:B------:R-:W0:Y:S01]  /*84c0*/  LDC R24, c[0x0][0x600] ;  /* 0x00018000ff187b82 */ /* 0x000e220000000800 */
[-CC-:B-1----:R-:W-:Y:S02]  /*84d0*/  SHF.R.U64 R18, R10, R14.reuse, R5.reuse ;  /* 0x0000000e0a127219 */ /* 0x182fe40000001205 */
[----:B------:R-:W-:-:S05]  /*84e0*/  SHF.R.U32.HI R5, RZ, R14, R5 ;  /* 0x0000000eff057219 */ /* 0x000fca0000011605 */
        /* <DEDUP_REMOVED lines=21> */
.L_x_175:
[----:B-1----:R-:W-:Y:S01]  /*8640*/  SHF.R.U64 R6, R10, R25, R11 ;  /* 0x000000190a067219 */ /* 0x002fe2000000120b */
[----:B0-----:R-:W-:Y:S01]  /*8650*/  VIADD R11, R24, 0xffffffff ;  /* 0xffffffff180b7836 */ /* 0x001fe20000000000 */
[----:B------:R-:W-:Y:S01]  /*8660*/  SHF.L.U32 R9, R31, R26, RZ ;  /* 0x0000001a1f097219 */ /* 0x000fe200000006ff */
[----:B------:R-:W-:Y:S01]  /*8670*/  @P3 IMAD R12, R13, R20, R8 ;  /* 0x000000140d0c3224 */ /* 0x000fe200078e0208 */
[----:B------:R-:W-:Y:S01]  /*8680*/  LOP3.LUT R5, R22, R33, RZ, 0xc0, !PT ;  /* 0x0000002116057212 */ /* 0x000fe200078ec0ff */
[----:B------:R-:W-:Y:S01]  /*8690*/  IMAD.MOV R10, RZ, RZ, -R6 ;  /* 0x000000ffff0a7224 */ /* 0x000fe200078e0a06 */
[----:B------:R-:W-:Y:S01]  /*86a0*/  LOP3.LUT R18, R18, R11, RZ, 0xc0, !PT ;  /* 0x0000000b12127212 */ /* 0x000fe200078ec0ff */
[----:B------:R-:W-:Y:S02]  /*86b0*/  IMAD.MOV.U32 R8, RZ, RZ, 0x1 ;  /* 0x00000001ff087424 */ /* 0x000fe400078e00ff */
[----:B------:R-:W-:Y:S02]  /*86c0*/  IMAD R9, R9, R6, R5 ;  /* 0x0000000609097224 */ /* 0x000fe400078e0205 */
[----:B--2---:R-:W-:-:S02]  /*86d0*/  IMAD R5, R10, R27, R23 ;  /* 0x0000001b0a057224 */ /* 0x004fc400078e0217 */
[----:B---3--:R-:W-:Y:S02]  /*86e0*/  IMAD R6, R9, R30, R12 ;  /* 0x0000001e09067224 */ /* 0x008fe400078e020c */
[----:B------:R-:W-:Y:S01]  /*86f0*/  IMAD R9, R5, R24, R18 ;  /* 0x0000001805097224 */ /* 0x000fe200078e0212 */
[----:B------:R-:W-:Y:S01]  /*8700*/  PRMT R5, R8, 0x7610, R5 ;  /* 0x0000761008057816 */ /* 0x000fe20000000005 */
[----:B------:R-:W-:-:S03]  /*8710*/  IMAD.MOV.U32 R16, RZ, RZ, R21 ;  /* 0x000000ffff107224 */ /* 0x000fc600078e0015 */
[----:B------:R-:W-:Y:S02]  /*8720*/  SEL R17, R9, R6, !P3 ;  /* 0x0000000609117207 */ /* 0x000fe40005800000 */
[----:B------:R-:W-:-:S07]  /*8730*/  SEL R6, R6, R9, !P3 ;  /* 0x0000000906067207 */ /* 0x000fce0005800000 */
.L_x_173:
[----:B------:R-:W-:-:S08]  /*8740*/  NOP ;  /* 0x0000000000007918 */ /* 0x000fd00000000000 */
[----:B------:R-:W0:-:S00]  /*8750*/  USETMAXREG.DEALLOC.CTAPOOL 0x28 ;  /* 0x00000028000079c8 */ /* 0x000e0000080e0500 */
[----:B0-----:R-:W-:-:S13]  /*8760*/  ISETP.NE.AND P0, PT, R7, RZ, PT ;  /* 0x000000ff0700720c */ /* 0x001fda0003f05270 */
[----:B------:R-:W-:Y:S05]  /*8770*/  @P0 EXIT ;  /* 0x000000000000094d */ /* 0x000fea0003800000 */
[----:B------:R-:W-:Y:S01]  /*8780*/  LOP3.LUT P0, RZ, R5, 0xff, RZ, 0xc0, !PT ;  /* 0x000000ff05ff7812 */ /* 0x000fe2000780c0ff */
[----:B------:R-:W-:Y:S02]  /*8790*/  IMAD.MOV.U32 R5, RZ, RZ, 0x1 ;  /* 0x00000001ff057424 */ /* 0x000fe400078e00ff */
[----:B------:R-:W-:-:S10]  /*87a0*/  IMAD.MOV.U32 R12, RZ, RZ, RZ ;  /* 0x000000ffff0c7224 */ /* 0x000fd400078e00ff */
[----:B------:R-:W-:Y:S05]  /*87b0*/  @!P0 BRA `(.L_x_176) ;  /* 0x0000000c00748947 */ /* 0x000fea0003800000 */
[----:B------:R-:W0:Y:S01]  /*87c0*/  LDC R5, c[0x0][0x28c] ;  /* 0x0000a300ff057b82 */ /* 0x000e220000000800 */
[----:B------:R-:W-:Y:S01]  /*87d0*/  ULDC UR5, c[0x0][0x658] ;  /* 0x0001960000057ab9 */ /* 0x000fe20000000800 */
[----:B------:R-:W-:Y:S01]  /*87e0*/  UMOV UR11, 0xffffffff ;  /* 0xffffffff000b7882 */ /* 0x000fe20000000000 */
[----:B------:R-:W-:Y:S01]  /*87f0*/  UMOV UR16, 0x1 ;  /* 0x0000000100107882 */ /* 0x000fe20000000000 */
[----:B------:R-:W-:Y:S01]  /*8800*/  USHF.L.U32 UR11, UR11, UR5, URZ ;  /* 0x000000050b0b7299 */ /* 0x000fe2000800063f */
[----:B------:R-:W-:Y:S01]  /*8810*/  BSSY B0, `(.L_x_176) ;  /* 0x00000d7000007945 */ /* 0x000fe20003800000 */
[----:B------:R-:W-:Y:S01]  /*8820*/  ULDC UR9, c[0x0][0xc] ;  /* 0x0000030000097ab9 */ /* 0x000fe20000000800 */
[----:B------:R-:W-:Y:S01]  /*8830*/  ULDC UR12, c[0x0][0x10] ;  /* 0x00000400000c7ab9 */ /* 0x000fe20000000800 */
[----:B------:R-:W1:Y:S01]  /*8840*/  S2UR UR8, SR_CgaCtaId ;  /* 0x00000000000879c3 */ /* 0x000e620000008800 */
[----:B------:R-:W-:Y:S01]  /*8850*/  ULOP3.LUT UR13, URZ, UR11, URZ, 0x33, !UPT ;  /* 0x0000000b3f0d7292 */ /* 0x000fe2000f8e333f */
[----:B------:R-:W-:Y:S01]  /*8860*/  IMAD.MOV.U32 R14, RZ, RZ, 0x1 ;  /* 0x00000001ff0e7424 */ /* 0x000fe200078e00ff */
[----:B------:R-:W-:Y:S01]  /*8870*/  LOP3.LUT R15, R4, 0x2, RZ, 0xfc, !PT ;  /* 0x00000002040f7812 */ /* 0x000fe200078efcff */
[----:B------:R-:W-:Y:S01]  /*8880*/  IMAD.MOV.U32 R12, RZ, RZ, RZ ;  /* 0x000000ffff0c7224 */ /* 0x000fe200078e00ff */
[----:B------:R-:W-:Y:S01]  /*8890*/  ULDC UR4, c[0x0][0x600] ;  /* 0x0001800000047ab9 */ /* 0x000fe20000000800 */
[----:B------:R-:W-:Y:S01]  /*88a0*/  UMOV UR15, 0x5 ;  /* 0x00000005000f7882 */ /* 0x000fe20000000000 */
[----:B------:R-:W-:-:S02]  /*88b0*/  UIADD3 UR4, UR4, -0x1, URZ ;  /* 0xffffffff04047890 */ /* 0x000fc4000fffe03f */
[----:B------:R-:W-:Y:S01]  /*88c0*/  USHF.L.U32 UR5, UR16, UR5, URZ ;  /* 0x0000000510057299 */ /* 0x000fe2000800063f */
[----:B------:R-:W-:Y:S01]  /*88d0*/  ULDC.64 UR28, c[0x0][0x198] ;  /* 0x00006600001c7ab9 */ /* 0x000fe20000000a00 */
[----:B0-----:R-:W-:-:S05]  /*88e0*/  VIADD R5, R5, 0x1f ;  /* 0x0000001f05057836 */ /* 0x001fca0000000000 */
[----:B------:R-:W-:Y:S01]  /*88f0*/  SHF.R.S32.HI R8, RZ, 0x1f, R5 ;  /* 0x0000001fff087819 */ /* 0x000fe20000011405 */
[----:B-1----:R-:W-:-:S03]  /*8900*/  ULOP3.LUT UR10, UR8, 0x1, URZ, 0xc0, !UPT ;  /* 0x00000001080a7892 */ /* 0x002fc6000f8ec03f */
[----:B------:R-:W-:Y:S01]  /*8910*/  LEA.HI R8, R8, R5, RZ, 0x5 ;  /* 0x0000000508087211 */ /* 0x000fe200078f28ff */
[----:B------:R-:W-:Y:S01]  /*8920*/  USHF.R.U32.HI UR27, URZ, 0x1, UR8 ;  /* 0x000000013f1b7899 */ /* 0x000fe20008011608 */
[----:B------:R-:W-:Y:S01]  /*8930*/  IMAD.MOV.U32 R5, RZ, RZ, 0x1 ;  /* 0x00000001ff057424 */ /* 0x000fe200078e00ff */
[----:B------:R-:W-:Y:S01]  /*8940*/  USHF.L.U32 UR6, UR8, 0x5, URZ ;  /* 0x0000000508067899 */ /* 0x000fe2000800063f */
[----:B------:R-:W-:Y:S01]  /*8950*/  SHF.R.S32.HI R11, RZ, 0x5, R8 ;  /* 0x00000005ff0b7819 */ /* 0x000fe20000011408 */
[----:B------:R-:W-:Y:S02]  /*8960*/  USHF.L.U32 UR7, UR8, 0xa, URZ ;  /* 0x0000000a08077899 */ /* 0x000fe4000800063f */
[----:B------:R-:W-:Y:S02]  /*8970*/  ULOP3.LUT UR8, UR8, 0xfffffffe, URZ, 0xc0, !UPT ;  /* 0xfffffffe08087892 */ /* 0x000fe4000f8ec03f */
[----:B------:R-:W-:Y:S01]  /*8980*/  UISETP.GT.U32.AND UP0, UPT, UR10, 0xffff, UPT ;  /* 0x0000ffff0a00788c */ /* 0x000fe2000bf04070 */
[----:B------:R-:W-:Y:S01]  /*8990*/  VIADD R10, R11, 0x1 ;  /* 0x000000010b0a7836 */ /* 0x000fe20000000000 */
[----:B------:R-:W-:-:S02]  /*89a0*/  USHF.L.U32 UR14, UR16, UR8, URZ ;  /* 0x00000008100e7299 */ /* 0x000fc4000800063f */
[----:B------:R-:W-:Y:S02]  /*89b0*/  ULOP3.LUT UR11, UR8, 0x1, URZ, 0xfc, !UPT ;  /* 0x00000001080b7892 */ /* 0x000fe4000f8efc3f */
[----:B------:R-:W-:Y:S02]  /*89c0*/  UIMAD.WIDE.U32 UR8, UR9, UR12, URZ ;  /* 0x0000000c090872a5 */ /* 0x000fe4000f8e003f */
[----:B------:R-:W-:Y:S01]  /*89d0*/  USEL UR10, UR10, 0xffff, !UP0 ;  /* 0x0000ffff0a0a7887 */ /* 0x000fe2000c000000 */
[----:B------:R-:W-:Y:S01]  /*89e0*/  ULDC UR12, c[0x0][0x14] ;  /* 0x00000500000c7ab9 */ /* 0x000fe20000000800 */
[----:B------:R-:W-:Y:S02]  /*89f0*/  USHF.L.U32 UR11, UR16, UR11, URZ ;  /* 0x0000000b100b7299 */ /* 0x000fe4000800063f */
[----:B------:R-:W-:Y:S02]  /*8a00*/  UIMAD.WIDE.U32 UR24, UR8, UR12, URZ ;  /* 0x0000000c081872a5 */ /* 0x000fe4000f8e003f */
[----:B------:R-:W-:-:S02]  /*8a10*/  UIMAD UR21, UR9, UR12, URZ ;  /* 0x0000000c091572a4 */ /* 0x000fc4000f8e023f */
[----:B------:R-:W-:Y:S02]  /*8a20*/  ULOP3.LUT UR10, UR10, 0xffff, URZ, 0xc0, !UPT ;  /* 0x0000ffff0a0a7892 */ /* 0x000fe4000f8ec03f */
[----:B------:R-:W-:Y:S02]  /*8a30*/  ULOP3.LUT UR6, UR6, 0x20, URZ, 0xc0, !UPT ;  /* 0x0000002006067892 */ /* 0x000fe4000f8ec03f */
[----:B------:R-:W-:Y:S02]  /*8a40*/  ULOP3.LUT UR7, UR7, 0x400, URZ, 0xc0, !UPT ;  /* 0x0000040007077892 */ /* 0x000fe4000f8ec03f */
[----:B------:R-:W-:Y:S02]  /*8a50*/  ULOP3.LUT UR14, UR14, UR11, URZ, 0xfc, !UPT ;  /* 0x0000000b0e0e7292 */ /* 0x000fe4000f8efc3f */
[----:B------:R-:W-:Y:S02]  /*8a60*/  UIADD3 UR21, UR25, UR21, URZ ;  /* 0x0000001519157290 */ /* 0x000fe4000fffe03f */
[----:B------:R-:W-:-:S12]  /*8a70*/  USHF.L.U32 UR15, UR15, UR10, URZ ;  /* 0x0000000a0f0f7299 */ /* 0x000fd8000800063f */
.L_x_187:
[----:B------:R-:W-:-:S03]  /*8a80*/  UMOV UR8, 0xffffffff ;  /* 0xffffffff00087882 */ /* 0x000fc60000000000 */
[----:B------:R-:W-:Y:S05]  /*8a90*/  BRA.DIV UR8, `(.L_x_177) ;  /* 0x0000001a08347947 */ /* 0x000fea000b800000 */
[----:B------:R-:W-:-:S13]  /*8aa0*/  ELECT P0, URZ, PT ;  /* 0x00000000003f782f */ /* 0x000fda0003800000 */
.L_x_216:
[----:B------:R-:W0:Y:S01]  /*8ab0*/  LDC R7, c[0x0][0x28c] ;  /* 0x0000a300ff077b82 */ /* 0x000e220000000800 */
[----:B------:R-:W-:Y:S01]  /*8ac0*/  BSSY B1, `(.L_x_178) ;  /* 0x000003b000017945 */ /* 0x000fe20003800000 */
[----:B0-----:R-:W-:-:S13]  /*8ad0*/  ISETP.LT.OR P0, PT, R7, 0x1, !P0 ;  /* 0x000000010700780c */ /* 0x001fda0004701670 */
[----:B------:R-:W-:Y:S05]  /*8ae0*/  @P0 BRA `(.L_x_179) ;  /* 0x0000000000e00947 */ /* 0x000fea0003800000 */
[----:B------:R-:W-:Y:S01]  /*8af0*/  LEA R9, R6, UR27, 0x1 ;  /* 0x0000001b06097c11 */ /* 0x000fe2000f8e08ff */
[----:B------:R-:W-:Y:S01]  /*8b00*/  IMAD.MOV.U32 R21, RZ, RZ, RZ ;  /* 0x000000ffff157224 */ /* 0x000fe200078e00ff */
[----:B------:R-:W-:Y:S01]  /*8b10*/  LEA R17, R17, UR6, 0x6 ;  /* 0x0000000611117c11 */ /* 0x000fe2000f8e30ff */
[----:B------:R-:W-:Y:S02]  /*8b20*/  IMAD.MOV.U32 R6, RZ, RZ, R10 ;  /* 0x000000ffff067224 */ /* 0x000fe400078e000a */
[----:B------:R-:W-:Y:S02]  /*8b30*/  IMAD.MOV.U32 R7, RZ, RZ, R5 ;  /* 0x000000ffff077224 */ /* 0x000fe400078e0005 */
[----:B------:R-:W-:Y:S02]  /*8b40*/  IMAD.MOV.U32 R8, RZ, RZ, R12 ;  /* 0x000000ffff087224 */ /* 0x000fe400078e000c */
[----:B------:R-:W-:-:S07]  /*8b50*/  IMAD.SHL.U32 R19, R9, 0x80, RZ ;  /* 0x0000008009137824 */ /* 0x000fce00078e00ff */
.L_x_182:
[----:B------:R-:W0:Y:S01]  /*8b60*/  S2R R18, SR_CgaCtaId ;  /* 0x0000000000127919 */ /* 0x000e220000008800 */
[----:B------:R-:W-:Y:S02]  /*8b70*/  MOV R9, 0x400 ;  /* 0x0000040000097802 */ /* 0x000fe40000000f00 */
[----:B------:R-:W-:-:S13]  /*8b80*/  LOP3.LUT P1, RZ, R0, 0x7f, RZ, 0xc0, !PT ;  /* 0x0000007f00ff7812 */ /* 0x000fda000782c0ff */
[----:B------:R-:W1:Y:S01]  /*8b90*/  @!P1 LDC R13, c[0x0][0x500] ;  /* 0x00014000ff0d9b82 */ /* 0x000e620000000800 */
[----:B0-----:R-:W-:Y:S02]  /*8ba0*/  LEA R20, R18, R9, 0x18 ;  /* 0x0000000912147211 */ /* 0x001fe400078ec0ff */
[----:B------:R-:W-:-:S03]  /*8bb0*/  SHF.L.U32 R9, R7, 0x1f, RZ ;  /* 0x0000001f07097819 */ /* 0x000fc600000006ff */
[----:B------:R-:W-:-:S04]  /*8bc0*/  IMAD R18, R8, 0x8, R20 ;  /* 0x0000000808127824 */ /* 0x000fc800078e0214 */
[----:B------:R-:W0:Y:S02]  /*8bd0*/  SYNCS.PHASECHK.TRANS64.TRYWAIT P0, [R18+URZ+0xb0], R9 ;  /* 0x0000b009120075a7 */ /* 0x000e24000800017f */
[----:B01----:R-:W-:Y:S05]  /*8be0*/  @!P0 BRA `(.L_x_180) ;  /* 0x0000001800008947 */ /* 0x003fea0003800000 */
.L_x_217:
[----:B0-----:R-:W-:Y:S01]  /*8bf0*/  PRMT R9, R15, 0x9910, RZ ;  /* 0x000099100f097816 */ /* 0x001fe200000000ff */
[----:B------:R0:W-:Y:S03]  /*8c00*/  @!P1 SYNCS.ARRIVE.TRANS64 RZ, [R18+URZ], R13 ;  /* 0x0000000d12ff99a7 */ /* 0x0001e6000800003f */
[----:B------:R-:W-:-:S13]  /*8c10*/  ISETP.NE.AND P0, PT, R9, 0x2, PT ;  /* 0x000000020900780c */ /* 0x000fda0003f05270 */
[----:B0-----:R-:W-:Y:S05]  /*8c20*/  @P0 BRA `(.L_x_181) ;  /* 0x0000000000040947 */ /* 0x001fea0003800000 */
[----:B------:R-:W-:Y:S01]  /*8c30*/  BPT.TRAP 0x1 ;  /* 0x000000040000795c */ /* 0x000fe20000300000 */
.L_x_181:
[----:B------:R-:W-:Y:S01]  /*8c40*/  LEA R9, R8, UR27, 0x1 ;  /* 0x0000001b08097c11 */ /* 0x000fe2000f8e08ff */
[----:B------:R-:W-:Y:S01]  /*8c50*/  VIADD R6, R6, 0xffffffff ;  /* 0xffffffff06067836 */ /* 0x000fe20000000000 */
[----:B------:R-:W-:Y:S01]  /*8c60*/  R2UR UR11, R8 ;  /* 0x00000000080b72ca */ /* 0x000fe200000e0000 */
[----:B------:R-:W-:Y:S01]  /*8c70*/  UIADD3 UR16, UP0, UR28, 0xf0, URZ ;  /* 0x000000f01c107890 */ /* 0x000fe2000ff1e03f */
[----:B------:R-:W-:Y:S01]  /*8c80*/  R2UR UR22, R20 ;  /* 0x00000000141672ca */ /* 0x000fe200000e0000 */
[----:B------:R-:W-:Y:S01]  /*8c90*/  IMAD.U32 R9, R9, 0x1000, R20 ;  /* 0x0000100009097824 */ /* 0x000fe200078e0014 */
[----:B------:R-:W-:Y:S01]  /*8ca0*/  R2UR UR23, R19 ;  /* 0x00000000131772ca */ /* 0x000fe200000e0000 */
[----:B------:R-:W-:Y:S01]  /*8cb0*/  UIADD3 UR32, UP1, UR28, 0x1f0, URZ ;  /* 0x000001f01c207890 */ /* 0x000fe2000ff3e03f */
[----:B------:R-:W-:Y:S01]  /*8cc0*/  R2UR UR9, R18 ;  /* 0x00000000120972ca */ /* 0x000fe200000e0000 */
[----:B------:R-:W-:Y:S01]  /*8cd0*/  UIADD3.X UR17, URZ, UR29, URZ, UP0, !UPT ;  /* 0x0000001d3f117290 */ /* 0x000fe200087fe43f */
[----:B------:R-:W-:Y:S01]  /*8ce0*/  R2UR UR8, R9 ;  /* 0x00000000090872ca */ /* 0x000fe200000e0000 */
[----:B------:R-:W-:Y:S01]  /*8cf0*/  UPRMT UR20, URZ, 0x5410, UR15 ;  /* 0x000054103f147896 */ /* 0x000fe2000800000f */
[----:B------:R-:W-:Y:S01]  /*8d00*/  R2UR UR10, R21 ;  /* 0x00000000150a72ca */ /* 0x000fe200000e0000 */
[----:B------:R-:W-:Y:S01]  /*8d10*/  VIADD R8, R8, 0x1 ;  /* 0x0000000108087836 */ /* 0x000fe20000000000 */
[----:B------:R-:W-:Y:S01]  /*8d20*/  R2UR UR12, R16 ;  /* 0x00000000100c72ca */ /* 0x000fe200000e0000 */
[----:B------:R-:W-:Y:S01]  /*8d30*/  ULEA UR11, UR11, UR7, 0xb ;  /* 0x000000070b0b7291 */ /* 0x000fe2000f8e583f */
[----:B------:R-:W-:Y:S01]  /*8d40*/  R2UR UR26, R17 ;  /* 0x00000000111a72ca */ /* 0x000fe200000e0000 */
[----:B------:R-:W-:Y:S01]  /*8d50*/  UPRMT UR30, URZ, 0x5410, UR14 ;  /* 0x000054103f1e7896 */ /* 0x000fe2000800000e */
[----:B------:R-:W-:Y:S01]  /*8d60*/  ISETP.GT.AND P1, PT, R6, 0x1, PT ;  /* 0x000000010600780c */ /* 0x000fe20003f24270 */
[----:B------:R-:W-:Y:S01]  /*8d70*/  UIADD3 UR22, UR22, 0x2c280, UR11 ;  /* 0x0002c28016167890 */ /* 0x000fe2000fffe00b */
[----:B------:R-:W-:Y:S01]  /*8d80*/  ISETP.NE.AND P0, PT, R8, 0x16, PT ;  /* 0x000000160800780c */ /* 0x000fe20003f05270 */
[----:B------:R-:W-:Y:S01]  /*8d90*/  UIADD3.X UR33, URZ, UR29, URZ, UP1, !UPT ;  /* 0x0000001d3f217290 */ /* 0x000fe20008ffe43f */
[----:B------:R-:W-:Y:S01]  /*8da0*/  VIADD R21, R21, 0x20 ;  /* 0x0000002015157836 */ /* 0x000fe20000000000 */
[----:B------:R-:W-:Y:S01]  /*8db0*/  UIADD3 UR8, UR8, 0x280, URZ ;  /* 0x0000028008087890 */ /* 0x000fe2000fffe03f */
[----:B------:R-:W-:Y:S01]  /*8dc0*/  SEL R18, RZ, 0x1, P0 ;  /* 0x00000001ff127807 */ /* 0x000fe20000000000 */
[----:B------:R-:W-:Y:S01]  /*8dd0*/  UMOV UR18, 0x0 ;  /* 0x0000000000127882 */ /* 0x000fe20000000000 */
[----:B------:R-:W-:Y:S01]  /*8de0*/  UMOV UR19, 0x10000000 ;  /* 0x1000000000137882 */ /* 0x000fe20000000000 */
[----:B------:R-:W-:Y:S01]  /*8df0*/  UMOV UR11, UR23 ;  /* 0x00000017000b7c82 */ /* 0x000fe20008000000 */
[----:B------:R-:W-:-:S02]  /*8e00*/  LOP3.LUT R7, R7, R18, RZ, 0x3c, !PT ;  /* 0x0000001207077212 */ /* 0x000fc400078e3cff */
[----:B------:R-:W-:Y:S02]  /*8e10*/  SEL R8, R8, RZ, P0 ;  /* 0x000000ff08087207 */ /* 0x000fe40000000000 */
[----:B------:R0:W-:Y:S02]  /*8e20*/  UTMALDG.3D.MULTICAST [UR8], [UR16], UR20, desc[UR18] ;  /* 0x00001208100073b4 */ /* 0x0001e40008011814 */
[----:B0-----:R-:W-:Y:S01]  /*8e30*/  UMOV UR8, UR22 ;  /* 0x0000001600087c82 */ /* 0x001fe20008000000 */
[----:B------:R-:W-:Y:S02]  /*8e40*/  UMOV UR11, UR26 ;  /* 0x0000001a000b7c82 */ /* 0x000fe40008000000 */
[----:B------:R0:W-:Y:S02]  /*8e50*/  UTMALDG.3D.MULTICAST [UR8], [UR32], UR30, desc[UR18] ;  /* 0x00001208200073b4 */ /* 0x0001e4000801181e */
[----:B0-----:R-:W-:Y:S05]  /*8e60*/  @P1 BRA `(.L_x_182) ;  /* 0xfffffffc003c1947 */ /* 0x001fea000383ffff */
.L_x_179:
[----:B------:R-:W-:Y:S05]  /*8e70*/  BSYNC B1 ;  /* 0x0000000000017941 */ /* 0x000fea0003800000 */
.L_x_178:
[----:B------:R-:W-:Y:S01]  /*8e80*/  LOP3.LUT P1, RZ, R14, 0xff, RZ, 0xc0, !PT ;  /* 0x000000ff0eff7812 */ /* 0x000fe2000782c0ff */
[C---:B------:R-:W-:Y:S01]  /*8e90*/  IMAD.IADD R9, R11.reuse, 0x1, R12 ;  /* 0x000000010b097824 */ /* 0x040fe200078e020c */
[----:B------:R-:W-:Y:S01]  /*8ea0*/  ULDC.64 UR8, c[0x0][0x650] ;  /* 0x0001940000087ab9 */ /* 0x000fe20000000a00 */
[----:B------:R-:W-:Y:S01]  /*8eb0*/  ISETP.GE.U32.AND P2, PT, R11, 0x16, PT ;  /* 0x000000160b00780c */ /* 0x000fe20003f46070 */
[----:B------:R-:W-:Y:S01]  /*8ec0*/  BSSY B1, `(.L_x_183) ;  /* 0x0000069000017945 */ /* 0x000fe20003800000 */
[----:B------:R-:W-:Y:S01]  /*8ed0*/  IMAD.MOV.U32 R17, RZ, RZ, -0x1 ;  /* 0xffffffffff117424 */ /* 0x000fe200078e00ff */
[----:B------:R-:W-:Y:S01]  /*8ee0*/  ISETP.GT.U32.AND P0, PT, R9, 0x15, PT ;  /* 0x000000150900780c */ /* 0x000fe20003f04070 */
[----:B------:R-:W-:Y:S01]  /*8ef0*/  IMAD.MOV.U32 R16, RZ, RZ, -0x1 ;  /* 0xffffffffff107424 */ /* 0x000fe200078e00ff */
[----:B------:R-:W-:Y:S02]  /*8f00*/  PRMT R14, RZ, 0x7610, R14 ;  /* 0x00007610ff0e7816 */ /* 0x000fe4000000000e */
[----:B------:R-:W-:-:S03]  /*8f10*/  ISETP.LT.U32.AND P0, PT, R11, 0x16, P0 ;  /* 0x000000160b00780c */ /* 0x000fc60000701070 */
[----:B------:R-:W0:Y:S01]  /*8f20*/  @P1 S2R R7, SR_CgaCtaId ;  /* 0x0000000000071919 */ /* 0x000e220000008800 */
[----:B------:R-:W-:-:S04]  /*8f30*/  @P1 MOV R6, 0x400 ;  /* 0x0000040000061802 */ /* 0x000fc80000000f00 */
[----:B0-----:R-:W-:Y:S01]  /*8f40*/  @P1 LEA R8, R7, R6, 0x18 ;  /* 0x0000000607081211 */ /* 0x001fe200078ec0ff */
[----:B------:R-:W-:Y:S01]  /*8f50*/  IMAD.WIDE.U32 R6, R9, -0x45d1745d, RZ ;  /* 0xba2e8ba309067825 */ /* 0x000fe200078e00ff */
[----:B------:R-:W-:Y:S02]  /*8f60*/  SEL R6, RZ, 0x1, !P0 ;  /* 0x00000001ff067807 */ /* 0x000fe40004000000 */
[----:B------:R0:W-:Y:S01]  /*8f70*/  @P1 SYNCS.ARRIVE.TRANS64.A1T0 RZ, [R8+URZ+0x178], RZ ;  /* 0x000178ff08ff19a7 */ /* 0x0001e2000810003f */
[----:B------:R-:W-:Y:S02]  /*8f80*/  IADD3 R2, P1, R2, UR24, RZ ;  /* 0x0000001802027c10 */ /* 0x000fe4000ff3e0ff */
[----:B------:R-:W-:Y:S01]  /*8f90*/  LOP3.LUT R5, R5, R6, RZ, 0x3c, !PT ;  /* 0x0000000605057212 */ /* 0x000fe200078e3cff */
[----:B------:R-:W-:Y:S01]  /*8fa0*/  IMAD.MOV.U32 R6, RZ, RZ, -0x1 ;  /* 0xffffffffff067424 */ /* 0x000fe200078e00ff */
[----:B------:R-:W-:Y:S02]  /*8fb0*/  IADD3.X R3, R3, UR21, RZ, P1, !PT ;  /* 0x0000001503037c10 */ /* 0x000fe40008ffe4ff */
[----:B------:R-:W-:-:S02]  /*8fc0*/  ISETP.GE.U32.AND P0, PT, R2, UR8, PT ;  /* 0x0000000802007c0c */ /* 0x000fc4000bf06070 */
[----:B0-----:R-:W-:Y:S02]  /*8fd0*/  SHF.R.U32.HI R8, RZ, 0x4, R7 ;  /* 0x00000004ff087819 */ /* 0x001fe40000011607 */
[----:B------:R-:W-:Y:S02]  /*8fe0*/  ISETP.GE.U32.AND.EX P0, PT, R3, UR9, PT, P0 ;  /* 0x0000000903007c0c */ /* 0x000fe4000bf06100 */
[----:B------:R-:W-:Y:S01]  /*8ff0*/  @P2 LOP3.LUT R5, R5, 0x1, R8, 0x78, !PT ;  /* 0x0000000105052812 */ /* 0x000fe200078e7808 */
[----:B------:R-:W-:Y:S01]  /*9000*/  IMAD R12, R8, -0x16, R9 ;  /* 0xffffffea080c7824 */ /* 0x000fe200078e0209 */
[----:B------:R-:W-:-:S09]  /*9010*/  PRMT R7, RZ, 0x7610, R7 ;  /* 0x00007610ff077816 */ /* 0x000fd20000000007 */
[----:B------:R-:W-:Y:S05]  /*9020*/  @P0 BRA `(.L_x_184) ;  /* 0x0000000400480947 */ /* 0x000fea0003800000 */
[----:B------:R-:W0:Y:S01]  /*9030*/  S2R R17, SR_CTAID.X ;  /* 0x0000000000117919 */ /* 0x000e220000002500 */
[----:B------:R-:W-:Y:S01]  /*9040*/  ULDC.64 UR8, c[0x0][0x628] ;  /* 0x00018a0000087ab9 */ /* 0x000fe20000000a00 */
[----:B------:R-:W1:Y:S01]  /*9050*/  LDC R18, c[0x0][0x144] ;  /* 0x00005100ff127b82 */ /* 0x000e620000000800 */
[----:B------:R-:W-:Y:S01]  /*9060*/  ISETP.NE.U32.AND P0, PT, RZ, UR8, PT ;  /* 0x00000008ff007c0c */ /* 0x000fe2000bf05070 */
[----:B------:R-:W2:Y:S01]  /*9070*/  S2R R13, SR_CTAID.Y ;  /* 0x00000000000d7919 */ /* 0x000ea20000002600 */
[----:B------:R-:W-:Y:S01]  /*9080*/  ULDC UR10, c[0x0][0x150] ;  /* 0x00005400000a7ab9 */ /* 0x000fe20000000800 */
[----:B------:R-:W-:Y:S01]  /*9090*/  ULDC UR11, c[0x0][0x630] ;  /* 0x00018c00000b7ab9 */ /* 0x000fe20000000800 */
[----:B------:R-:W-:Y:S01]  /*90a0*/  ISETP.NE.AND.EX P0, PT, RZ, UR9, PT, P0 ;  /* 0x00000009ff007c0c */ /* 0x000fe2000bf05300 */
[----:B------:R-:W-:Y:S01]  /*90b0*/  IMAD.MOV.U32 R6, RZ, RZ, R2 ;  /* 0x000000ffff067224 */ /* 0x000fe200078e0002 */
[----:B0-----:R-:W-:-:S05]  /*90c0*/  I2FP.F32.U32 R7, R17 ;  /* 0x0000001100077245 */ /* 0x001fca0000201000 */
[----:B------:R-:W-:Y:S01]  /*90d0*/  FMUL R20, R7, UR10 ;  /* 0x0000000a07147c20 */ /* 0x000fe20008400000 */
[----:B------:R-:W-:-:S05]  /*90e0*/  IMAD.MOV.U32 R7, RZ, RZ, R3 ;  /* 0x000000ffff077224 */ /* 0x000fca00078e0003 */
[----:B--2---:R-:W-:Y:S05]  /*90f0*/  @!P0 BRA `(.L_x_185) ;  /* 0x0000000000288947 */ /* 0x004fea0003800000 */
[----:B------:R-:W-:Y:S02]  /*9100*/  ULDC UR10, c[0x0][0x634] ;  /* 0x00018d00000a7ab9 */ /* 0x000fe40000000800 */
[----:B------:R-:W-:-:S05]  /*9110*/  IADD3 R7, P0, R2, UR10, RZ ;  /* 0x0000000a02077c10 */ /* 0x000fca000ff1e0ff */
[----:B------:R-:W-:-:S04]  /*9120*/  IMAD.X R19, RZ, RZ, R3, P0 ;  /* 0x000000ffff137224 */ /* 0x000fc800000e0603 */
[----:B------:R-:W-:-:S04]  /*9130*/  IMAD.WIDE.U32 R8, R19, UR8, RZ ;  /* 0x0000000813087c25 */ /* 0x000fc8000f8e00ff */
[----:B------:R-:W-:-:S04]  /*9140*/  IMAD.WIDE.U32 R8, P0, R7, UR9, R8 ;  /* 0x0000000907087c25 */ /* 0x000fc8000f800008 */
[----:B------:R-:W-:-:S04]  /*9150*/  IMAD.WIDE.U32 R6, R7, UR8, RZ ;  /* 0x0000000807067c25 */ /* 0x000fc8000f8e00ff */
[----:B------:R-:W-:Y:S01]  /*9160*/  IMAD.MOV.U32 R6, RZ, RZ, R9 ;  /* 0x000000ffff067224 */ /* 0x000fe200078e0009 */
[----:B------:R-:W-:Y:S01]  /*9170*/  IADD3 RZ, P1, R7, R8, RZ ;  /* 0x0000000807ff7210 */ /* 0x000fe20007f3e0ff */
[----:B------:R-:W-:-:S04]  /*9180*/  IMAD.X R7, RZ, RZ, RZ, P0 ;  /* 0x000000ffff077224 */ /* 0x000fc800000e06ff */
[----:B------:R-:W-:-:S08]  /*9190*/  IMAD.WIDE.U32.X R6, R19, UR9, R6, P1 ;  /* 0x0000000913067c25 */ /* 0x000fd000088e0406 */
.L_x_185:
[--C-:B------:R-:W-:Y:S01]  /*91a0*/  SHF.R.U64 R16, R6, UR11, R7.reuse ;  /* 0x0000000b06107c19 */ /* 0x100fe20008001207 */
[----:B------:R-:W0:Y:S01]  /*91b0*/  F2I.U32.TRUNC.NTZ R20, R20 ;  /* 0x0000001400147305 */ /* 0x000e22000020f000 */
[----:B------:R-:W-:Y:S01]  /*91c0*/  SHF.R.U32.HI R6, RZ, UR11, R7 ;  /* 0x0000000bff067c19 */ /* 0x000fe20008011607 */
[----:B------:R-:W-:Y:S01]  /*91d0*/  ULDC.64 UR8, c[0x0][0x620] ;  /* 0x0001880000087ab9 */ /* 0x000fe20000000a00 */
[----:B------:R-:W-:Y:S01]  /*91e0*/  IADD3 R9, P0, RZ, -R16, RZ ;  /* 0x80000010ff097210 */ /* 0x000fe20007f1e0ff */
[----:B------:R-:W-:-:S04]  /*91f0*/  ULDC.64 UR10, c[0x0][0x640] ;  /* 0x00019000000a7ab9 */ /* 0x000fc80000000a00 */
[----:B------:R-:W-:Y:S01]  /*9200*/  IMAD.X R6, RZ, RZ, ~R6, P0 ;  /* 0x000000ffff067224 */ /* 0x000fe200000e0e06 */
[----:B------:R-:W-:-:S03]  /*9210*/  ISETP.NE.U32.AND P0, PT, RZ, UR10, PT ;  /* 0x0000000aff007c0c */ /* 0x000fc6000bf05070 */
[----:B------:R-:W-:Y:S01]  /*9220*/  IMAD R8, R6, UR8, RZ ;  /* 0x0000000806087c24 */ /* 0x000fe2000f8e02ff */
[----:B------:R-:W-:Y:S01]  /*9230*/  ISETP.NE.AND.EX P0, PT, RZ, UR11, PT, P0 ;  /* 0x0000000bff007c0c */ /* 0x000fe2000bf05300 */
[----:B------:R-:W-:Y:S01]  /*9240*/  IMAD.WIDE.U32 R6, R9, UR8, R2 ;  /* 0x0000000809067c25 */ /* 0x000fe2000f8e0002 */
[----:B------:R-:W-:-:S03]  /*9250*/  ULDC UR8, c[0x0][0x618] ;  /* 0x0001860000087ab9 */ /* 0x000fc60000000800 */
[----:B------:R-:W-:Y:S01]  /*9260*/  IMAD R9, R9, UR9, R8 ;  /* 0x0000000909097c24 */ /* 0x000fe2000f8e0208 */
[----:B------:R-:W-:Y:S01]  /*9270*/  ULDC UR9, c[0x0][0x154] ;  /* 0x0000550000097ab9 */ /* 0x000fe20000000800 */
[----:B0-----:R-:W-:Y:S02]  /*9280*/  IMAD.MOV R8, RZ, RZ, -R20 ;  /* 0x000000ffff087224 */ /* 0x001fe400078e0a14 */
[----:B------:R-:W-:Y:S01]  /*9290*/  IMAD.IADD R7, R7, 0x1, R9 ;  /* 0x0000000107077824 */ /* 0x000fe200078e0209 */
[----:B------:R-:W0:Y:S01]  /*92a0*/  LDC R20, c[0x0][0x148] ;  /* 0x00005200ff147b82 */ /* 0x000e220000000800 */
[----:B-1----:R-:W-:Y:S01]  /*92b0*/  IMAD R17, R18, R8, R17 ;  /* 0x0000000812117224 */ /* 0x002fe200078e0211 */
[----:B------:R-:W-:Y:S02]  /*92c0*/  I2FP.F32.U32 R8, R13 ;  /* 0x0000000d00087245 */ /* 0x000fe40000201000 */
[--C-:B------:R-:W-:Y:S02]  /*92d0*/  SHF.R.U64 R18, R6, UR8, R7.reuse ;  /* 0x0000000806127c19 */ /* 0x100fe40008001207 */
[----:B------:R-:W-:Y:S01]  /*92e0*/  SHF.R.U32.HI R7, RZ, UR8, R7 ;  /* 0x00000008ff077c19 */ /* 0x000fe20008011607 */
[----:B------:R-:W-:Y:S01]  /*92f0*/  FMUL R8, R8, UR9 ;  /* 0x0000000908087c20 */ /* 0x000fe20008400000 */
[----:B------:R-:W-:-:S02]  /*9300*/  ULDC UR8, c[0x0][0x608] ;  /* 0x0001820000087ab9 */ /* 0x000fc40000000800 */
[--C-:B------:R-:W-:Y:S01]  /*9310*/  SHF.R.U64 R22, R18, UR8, R7.reuse ;  /* 0x0000000812167c19 */ /* 0x100fe20008001207 */
[----:B------:R1:W2:Y:S01]  /*9320*/  F2I.U32.TRUNC.NTZ R23, R8 ;  /* 0x0000000800177305 */ /* 0x0002a2000020f000 */
[----:B------:R-:W-:Y:S01]  /*9330*/  SHF.R.U32.HI R7, RZ, UR8, R7 ;  /* 0x00000008ff077c19 */ /* 0x000fe20008011607 */
[----:B------:R-:W-:-:S03]  /*9340*/  ULDC UR8, c[0x0][0x658] ;  /* 0x0001960000087ab9 */ /* 0x000fc60000000800 */
[--C-:B------:R-:W-:Y:S02]  /*9350*/  SHF.R.U64 R19, R22, UR8, R7.reuse ;  /* 0x0000000816137c19 */ /* 0x100fe40008001207 */
[----:B------:R-:W-:-:S03]  /*9360*/  SHF.R.U32.HI R21, RZ, UR8, R7 ;  /* 0x00000008ff157c19 */ /* 0x000fc60008011607 */
[----:B------:R-:W-:Y:S02]  /*9370*/  IMAD.MOV.U32 R6, RZ, RZ, R19 ;  /* 0x000000ffff067224 */ /* 0x000fe400078e0013 */
[----:B------:R-:W-:Y:S01]  /*9380*/  IMAD.MOV.U32 R7, RZ, RZ, R21 ;  /* 0x000000ffff077224 */ /* 0x000fe200078e0015 */
[----:B-1----:R-:W-:Y:S06]  /*9390*/  @!P0 BRA `(.L_x_186) ;  /* 0x0000000000288947 */ /* 0x002fec0003800000 */
        /* <DEDUP_REMOVED lines=10> */
.L_x_186:
[----:B------:R-:W-:Y:S01]  /*9440*/  ULDC UR8, c[0x0][0x648] ;  /* 0x0001920000087ab9 */ /* 0x000fe20000000800 */
[----:B--2---:R-:W-:Y:S01]  /*9450*/  IMAD.MOV R23, RZ, RZ, -R23 ;  /* 0x000000ffff177224 */ /* 0x004fe200078e0a17 */
[----:B------:R-:W-:Y:S01]  /*9460*/  SHF.R.U64 R7, R6, UR8, R7 ;  /* 0x0000000806077c19 */ /* 0x000fe20008001207 */
[----:B------:R-:W-:Y:S01]  /*9470*/  ULDC UR8, c[0x0][0x638] ;  /* 0x00018e0000087ab9 */ /* 0x000fe20000000800 */
[----:B------:R-:W-:Y:S01]  /*9480*/  LOP3.LUT R6, R22, UR13, RZ, 0xc0, !PT ;  /* 0x0000000d16067c12 */ /* 0x000fe2000f8ec0ff */
[----:B0-----:R-:W-:Y:S01]  /*9490*/  @P3 IMAD R17, R20, R23, R13 ;  /* 0x0000001714113224 */ /* 0x001fe200078e020d */
[----:B------:R-:W-:Y:S01]  /*94a0*/  LOP3.LUT R18, R18, UR4, RZ, 0xc0, !PT ;  /* 0x0000000412127c12 */ /* 0x000fe2000f8ec0ff */
[----:B------:R-:W-:Y:S01]  /*94b0*/  IMAD.MOV R8, RZ, RZ, -R7 ;  /* 0x000000ffff087224 */ /* 0x000fe200078e0a07 */
[----:B------:R-:W-:Y:S01]  /*94c0*/  ULDC UR9, c[0x0][0x610] ;  /* 0x0001840000097ab9 */ /* 0x000fe20000000800 */
[----:B------:R-:W-:Y:S02]  /*94d0*/  IMAD R6, R7, UR5, R6 ;  /* 0x0000000507067c24 */ /* 0x000fe4000f8e0206 */
[----:B------:R-:W-:Y:S01]  /*94e0*/  IMAD R19, R8, UR8, R19 ;  /* 0x0000000808137c24 */ /* 0x000fe2000f8e0213 */
[----:B------:R-:W-:Y:S01]  /*94f0*/  ULDC UR8, c[0x0][0x600] ;  /* 0x0001800000087ab9 */ /* 0x000fe20000000800 */
[----:B------:R-:W-:-:S02]  /*9500*/  IMAD R6, R6, UR9, R17 ;  /* 0x0000000906067c24 */ /* 0x000fc4000f8e0211 */
[----:B------:R-:W-:Y:S02]  /*9510*/  IMAD R19, R19, UR8, R18 ;  /* 0x0000000813137c24 */ /* 0x000fe4000f8e0212 */
[----:B------:R-:W-:-:S03]  /*9520*/  IMAD.MOV.U32 R7, RZ, RZ, 0x1 ;  /* 0x00000001ff077424 */ /* 0x000fc600078e00ff */
[----:B------:R-:W-:Y:S02]  /*9530*/  SEL R17, R19, R6, !P3 ;  /* 0x0000000613117207 */ /* 0x000fe40005800000 */
[----:B------:R-:W-:-:S07]  /*9540*/  SEL R6, R6, R19, !P3 ;  /* 0x0000001306067207 */ /* 0x000fce0005800000 */
.L_x_184:
[----:B------:R-:W-:Y:S05]  /*9550*/  BSYNC B1 ;  /* 0x0000000000017941 */ /* 0x000fea0003800000 */
.L_x_183:
[----:B------:R-:W-:-:S13]  /*9560*/  LOP3.LUT P0, RZ, R7, 0xff, RZ, 0xc0, !PT ;  /* 0x000000ff07ff7812 */ /* 0x000fda000780c0ff */
[----:B------:R-:W-:Y:S05]  /*9570*/  @P0 BRA `(.L_x_187) ;  /* 0xfffffff400400947 */ /* 0x000fea000383ffff */
[----:B------:R-:W-:Y:S05]  /*9580*/  BSYNC B0 ;  /* 0x0000000000007941 */ /* 0x000fea0003800000 */
.L_x_176:
[----:B------:R-:W-:-:S03]  /*9590*/  UMOV UR8, 0xffffffff ;  /* 0xffffffff00087882 */ /* 0x000fc60000000000 */
[----:B------:R-:W-:Y:S05]  /*95a0*/  BRA.DIV UR8, `(.L_x_188) ;  /* 0x0000000e08a47947 */ /* 0x000fea000b800000 */
[----:B------:R-:W-:-:S13]  /*95b0*/  ELECT P0, URZ, PT ;  /* 0x00000000003f782f */ /* 0x000fda0003800000 */
.L_x_220:
[----:B------:R-:W-:Y:S04]  /*95c0*/  BSSY B0, `(.L_x_189) ;  /* 0x00000cd000007945 */ /* 0x000fe80003800000 */
[----:B------:R-:W-:Y:S05]  /*95d0*/  @!P0 BRA `(.L_x_190) ;  /* 0x0000000c002c8947 */ /* 0x000fea0003800000 */
[----:B------:R-:W-:-:S04]  /*95e0*/  LOP3.LUT R4, R4, 0x2, RZ, 0xfc, !PT ;  /* 0x0000000204047812 */ /* 0x000fc800078efcff */
[----:B------:R-:W-:-:S13]  /*95f0*/  ISETP.NE.AND P0, PT, R4, 0x3, PT ;  /* 0x000000030400780c */ /* 0x000fda0003f05270 */
[----:B------:R-:W-:Y:S05]  /*9600*/  @!P0 BRA `(.L_x_191) ;  /* 0x0000000000048947 */ /* 0x000fea0003800000 */
[----:B------:R-:W-:Y:S01]  /*9610*/  BPT.TRAP 0x1 ;  /* 0x000000040000795c */ /* 0x000fe20000300000 */
.L_x_191:
[----:B------:R-:W0:Y:S01]  /*9620*/  S2R R3, SR_CgaCtaId ;  /* 0x0000000000037919 */ /* 0x000e220000008800 */
[----:B------:R-:W-:Y:S02]  /*9630*/  MOV R0, 0x400 ;  /* 0x0000040000007802 */ /* 0x000fe40000000f00 */
[----:B------:R-:W-:Y:S02]  /*9640*/  SHF.L.U32 R2, R5, 0x1f, RZ ;  /* 0x0000001f05027819 */ /* 0x000fe400000006ff */
[----:B0-----:R-:W-:-:S05]  /*9650*/  LEA R3, R3, R0, 0x18 ;  /* 0x0000000003037211 */ /* 0x001fca00078ec0ff */
[----:B------:R-:W-:-:S04]  /*9660*/  VIADD R3, R3, 0xb0 ;  /* 0x000000b003037836 */ /* 0x000fc80000000000 */
[C---:B------:R-:W-:Y:S02]  /*9670*/  IMAD R7, R12.reuse, 0x8, R3 ;  /* 0x000000080c077824 */ /* 0x040fe400078e0203 */
[----:B------:R-:W-:Y:S02]  /*9680*/  VIADD R12, R12, 0x1 ;  /* 0x000000010c0c7836 */ /* 0x000fe40000000000 */
[----:B------:R-:W0:Y:S03]  /*9690*/  SYNCS.PHASECHK.TRANS64.TRYWAIT P0, [R7+URZ], R2 ;  /* 0x00000002070075a7 */ /* 0x000e26000800017f */
[----:B------:R-:W-:-:S04]  /*96a0*/  ISETP.NE.AND P1, PT, R12, 0x16, PT ;  /* 0x000000160c00780c */ /* 0x000fc80003f25270 */
[----:B------:R-:W-:Y:S02]  /*96b0*/  SEL R0, RZ, 0x1, P1 ;  /* 0x00000001ff007807 */ /* 0x000fe40000800000 */
[----:B------:R-:W-:Y:S02]  /*96c0*/  SEL R12, R12, RZ, P1 ;  /* 0x000000ff0c0c7207 */ /* 0x000fe40000800000 */
[----:B------:R-:W-:-:S03]  /*96d0*/  LOP3.LUT R5, R5, R0, RZ, 0x3c, !PT ;  /* 0x0000000005057212 */ /* 0x000fc600078e3cff */
[----:B------:R-:W-:Y:S01]  /*96e0*/  IMAD R9, R12, 0x8, R3 ;  /* 0x000000080c097824 */ /* 0x000fe200078e0203 */
[----:B------:R-:W-:Y:S01]  /*96f0*/  SHF.L.U32 R4, R5, 0x1f, RZ ;  /* 0x0000001f05047819 */ /* 0x000fe200000006ff */
[----:B0-----:R-:W-:Y:S06]  /*9700*/  @!P0 BRA `(.L_x_192) ;  /* 0x0000000c006c8947 */ /* 0x001fec0003800000 */
.L_x_221:
[----:B------:R-:W1:Y:S01]  /*9710*/  SYNCS.PHASECHK.TRANS64.TRYWAIT P0, [R9+URZ], R4 ;  /* 0x00000004090075a7 */ /* 0x000e62000800017f */
[----:B------:R-:W-:-:S05]  /*9720*/  VIADD R0, R12, 0x1 ;  /* 0x000000010c007836 */ /* 0x000fca0000000000 */
[----:B------:R-:W-:-:S04]  /*9730*/  ISETP.NE.AND P1, PT, R0, 0x16, PT ;  /* 0x000000160000780c */ /* 0x000fc80003f25270 */
[----:B0-----:R-:W-:Y:S02]  /*9740*/  SEL R2, RZ, 0x1, P1 ;  /* 0x00000001ff027807 */ /* 0x001fe40000800000 */
[----:B------:R-:W-:Y:S02]  /*9750*/  SEL R0, R0, RZ, P1 ;  /* 0x000000ff00007207 */ /* 0x000fe40000800000 */
[----:B------:R-:W-:-:S03]  /*9760*/  LOP3.LUT R7, R5, R2, RZ, 0x3c, !PT ;  /* 0x0000000205077212 */ /* 0x000fc600078e3cff */
[----:B------:R-:W-:Y:S01]  /*9770*/  IMAD R6, R0, 0x8, R3 ;  /* 0x0000000800067824 */ /* 0x000fe200078e0203 */
[----:B------:R-:W-:Y:S01]  /*9780*/  SHF.L.U32 R5, R7, 0x1f, RZ ;  /* 0x0000001f07057819 */ /* 0x000fe200000006ff */
[----:B-1----:R-:W-:Y:S06]  /*9790*/  @!P0 BRA `(.L_x_193) ;  /* 0x0000000c005c8947 */ /* 0x002fec0003800000 */
.L_x_222:
[----:B------:R-:W1:Y:S01]  /*97a0*/  SYNCS.PHASECHK.TRANS64.TRYWAIT P0, [R6+URZ], R5 ;  /* 0x00000005060075a7 */ /* 0x000e62000800017f */
[----:B------:R-:W-:-:S05]  /*97b0*/  VIADD R0, R0, 0x1 ;  /* 0x0000000100007836 */ /* 0x000fca0000000000 */
[----:B------:R-:W-:-:S04]  /*97c0*/  ISETP.NE.AND P1, PT, R0, 0x16, PT ;  /* 0x000000160000780c */ /* 0x000fc80003f25270 */
[----:B------:R-:W-:Y:S02]  /*97d0*/  SEL R2, RZ, 0x1, P1 ;  /* 0x00000001ff027807 */ /* 0x000fe40000800000 */
[----:B------:R-:W-:Y:S02]  /*97e0*/  SEL R0, R0, RZ, P1 ;  /* 0x000000ff00007207 */ /* 0x000fe40000800000 */
[----:B------:R-:W-:-:S03]  /*97f0*/  LOP3.LUT R7, R7, R2, RZ, 0x3c, !PT ;  /* 0x0000000207077212 */ /* 0x000fc600078e3cff */
[----:B0-----:R-:W-:Y:S01]  /*9800*/  IMAD R9, R0, 0x8, R3 ;  /* 0x0000000800097824 */ /* 0x001fe200078e0203 */
[----:B------:R-:W-:Y:S01]  /*9810*/  SHF.L.U32 R4, R7, 0x1f, RZ ;  /* 0x0000001f07047819 */ /* 0x000fe200000006ff */
[----:B-1----:R-:W-:Y:S06]  /*9820*/  @!P0 BRA `(.L_x_194) ;  /* 0x0000000c004c8947 */ /* 0x002fec0003800000 */
.L_x_223:
        /* <DEDUP_REMOVED lines=9> */
.L_x_224:
        /* <DEDUP_REMOVED lines=9> */
.L_x_225:
        /* <DEDUP_REMOVED lines=9> */
.L_x_226:
        /* <DEDUP_REMOVED lines=9> */
.L_x_227:
        /* <DEDUP_REMOVED lines=9> */
.L_x_228:
        /* <DEDUP_REMOVED lines=9> */
.L_x_229:
        /* <DEDUP_REMOVED lines=9> */
.L_x_230:
        /* <DEDUP_REMOVED lines=9> */
.L_x_231:
        /* <DEDUP_REMOVED lines=9> */
.L_x_232:
        /* <DEDUP_REMOVED lines=9> */
.L_x_233:
        /* <DEDUP_REMOVED lines=9> */
.L_x_234:
        /* <DEDUP_REMOVED lines=9> */
.L_x_235:
        /* <DEDUP_REMOVED lines=9> */
.L_x_236:
        /* <DEDUP_REMOVED lines=9> */
.L_x_237:
        /* <DEDUP_REMOVED lines=9> */
.L_x_238:
        /* <DEDUP_REMOVED lines=9> */
.L_x_239:
        /* <DEDUP_REMOVED lines=9> */
.L_x_240:
[----:B------:R-:W1:Y:S01]  /*a1c0*/  SYNCS.PHASECHK.TRANS64.TRYWAIT P0, [R6+URZ], R5 ;  /* 0x00000005060075a7 */ /* 0x000e62000800017f */
[----:B------:R-:W-:-:S05]  /*a1d0*/  VIADD R0, R0, 0x1 ;  /* 0x0000000100007836 */ /* 0x000fca0000000000 */
[----:B------:R-:W-:-:S04]  /*a1e0*/  ISETP.NE.AND P1, PT, R0, 0x16, PT ;  /* 0x000000160000780c */ /* 0x000fc80003f25270 */
[----:B------:R-:W-:Y:S02]  /*a1f0*/  SEL R2, RZ, 0x1, P1 ;  /* 0x00000001ff027807 */ /* 0x000fe40000800000 */
[----:B------:R-:W-:Y:S02]  /*a200*/  SEL R0, R0, RZ, P1 ;  /* 0x000000ff00007207 */ /* 0x000fe40000800000 */
[----:B------:R-:W-:Y:S01]  /*a210*/  LOP3.LUT R2, R7, R2, RZ, 0x3c, !PT ;  /* 0x0000000207027212 */ /* 0x000fe200078e3cff */
[----:B-1----:R-:W-:Y:S06]  /*a220*/  @!P0 BRA `(.L_x_212) ;  /* 0x0000000800348947 */ /* 0x002fec0003800000 */
.L_x_241:
[----:B------:R-:W-:Y:S01]  /*a230*/  IMAD R3, R0, 0x8, R3 ;  /* 0x0000000800037824 */ /* 0x000fe200078e0203 */
[----:B------:R-:W-:-:S07]  /*a240*/  SHF.L.U32 R0, R2, 0x1f, RZ ;  /* 0x0000001f02007819 */ /* 0x000fce00000006ff */
.L_x_213:
[----:B--2---:R2:W3:Y:S02]  /*a250*/  SYNCS.PHASECHK.TRANS64.TRYWAIT P0, [R3+URZ], R0 ;  /* 0x00000000030075a7 */ /* 0x0044e4000800017f */
[----:B---3--:R-:W-:Y:S05]  /*a260*/  @!P0 NANOSLEEP.SYNCS 0x989680 ;  /* 0x009896800000895d */ /* 0x008fea0003900000 */
[----:B------:R-:W3:Y:S02]  /*a270*/  @!P0 SYNCS.PHASECHK.TRANS64 P0, [R3+URZ], R0 ;  /* 0x00000000030085a7 */ /* 0x000ee4000800007f */
[----:B---3--:R-:W-:Y:S05]  /*a280*/  @!P0 BRA `(.L_x_213) ;  /* 0xfffffffc00f08947 */ /* 0x008fea000383ffff */
.L_x_190:
[----:B------:R-:W-:Y:S05]  /*a290*/  BSYNC B0 ;  /* 0x0000000000007941 */ /* 0x000fea0003800000 */
.L_x_189:
[----:B------:R-:W-:Y:S05]  /*a2a0*/  EXIT ;  /* 0x000000000000794d */ /* 0x000fea0003800000 */
.L_x_22:
[----:B-1----:R-:W-:-:S04]  /*a2b0*/  IMAD.U32 R13, RZ, RZ, UR7 ;  /* 0x00000007ff0d7e24 */ /* 0x002fc8000f8e00ff */
[----:B------:R1:W4:Y:S03]  /*a2c0*/  SYNCS.PHASECHK.TRANS64.TRYWAIT P0, [R13+URZ], R12 ;  /* 0x0000000c0d0075a7 */ /* 0x000326000800017f */
[----:B----4-:R-:W-:Y:S05]  /*a2d0*/  @!P0 NANOSLEEP.SYNCS 0x989680 ;  /* 0x009896800000895d */ /* 0x010fea0003900000 */
[----:B------:R-:W4:Y:S02]  /*a2e0*/  @!P0 SYNCS.PHASECHK.TRANS64 P0, [R13+URZ], R12 ;  /* 0x0000000c0d0085a7 */ /* 0x000f24000800007f */
[----:B----4-:R-:W-:Y:S05]  /*a2f0*/  @!P0 BRA `(.L_x_22) ;  /* 0xfffffffc00ec8947 */ /* 0x010fea000383ffff */
[----:B------:R-:W-:Y:S05]  /*a300*/  BRA `(.L_x_21) ;  /* 0xffffff7400e07947 */ /* 0x000fea000383ffff */
.L_x_28:
[----:B-1----:R-:W-:-:S04]  /*a310*/  IMAD.U32 R15, RZ, RZ, UR12 ;  /* 0x0000000cff0f7e24 */ /* 0x002fc8000f8e00ff */
[----:B------:R1:W4:Y:S03]  /*a320*/  SYNCS.PHASECHK.TRANS64.TRYWAIT P0, [R15+URZ], R14 ;  /* 0x0000000e0f0075a7 */ /* 0x000326000800017f */
[----:B----4-:R-:W-:Y:S05]  /*a330*/  @!P0 NANOSLEEP.SYNCS 0x989680 ;  /* 0x009896800000895d */ /* 0x010fea0003900000 */
[----:B------:R-:W4:Y:S02]  /*a340*/  @!P0 SYNCS.PHASECHK.TRANS64 P0, [R15+URZ], R14 ;  /* 0x0000000e0f0085a7 */ /* 0x000f24000800007f */
[----:B----4-:R-:W-:Y:S05]  /*a350*/  @!P0 BRA `(.L_x_28) ;  /* 0xfffffffc00ec8947 */ /* 0x010fea000383ffff */
[----:B------:R-:W-:Y:S05]  /*a360*/  BRA `(.L_x_27) ;  /* 0xffffff80001c7947 */ /* 0x000fea000383ffff */
.L_x_177:
[----:B------:R-:W-:Y:S01]  /*a370*/  BSSY B1, `(.L_x_214) ;  /* 0x0000006000017945 */ /* 0x000fe20003800000 */
[----:B------:R-:W-:-:S07]  /*a380*/  IMAD.MOV.U32 R7, RZ, RZ, -0x1 ;  /* 0xffffffffff077424 */ /* 0x000fce00078e00ff */
[----:B------:R-:W-:Y:S05]  /*a390*/  WARPSYNC.COLLECTIVE R7, `(.L_x_215) ;  /* 0x00000000070c7348 */ /* 0x000fea0003c00000 */
[----:B------:R-:W-:Y:S02]  /*a3a0*/  ELECT P0, UR62, PT ;  /* 0x00000000003e782f */ /* 0x000fe40003800000 */
[----:B------:R-:W-:Y:S01]  /*a3b0*/  MOV R7, UR62 ;  /* 0x0000003e00077c02 */ /* 0x000fe20008000f00 */
[----:B------:R-:W-:Y:S10]  /*a3c0*/  ENDCOLLECTIVE ;  /* 0x000000000000791b */ /* 0x000ff40003800000 */
.L_x_215:
[----:B------:R-:W-:Y:S05]  /*a3d0*/  BSYNC B1 ;  /* 0x0000000000017941 */ /* 0x000fea0003800000 */
.L_x_214:
[----:B------:R-:W-:Y:S05]  /*a3e0*/  BRA `(.L_x_216) ;  /* 0xffffffe400b07947 */ /* 0x000fea000383ffff */
.L_x_180:
[----:B0-----:R0:W1:Y:S02]  /*a3f0*/  SYNCS.PHASECHK.TRANS64.TRYWAIT P0, [R18+URZ+0xb0], R9 ;  /* 0x0000b009120075a7 */ /* 0x001064000800017f */
[----:B-1----:R-:W-:Y:S05]  /*a400*/  @!P0 NANOSLEEP.SYNCS 0x989680 ;  /* 0x009896800000895d */ /* 0x002fea0003900000 */
[----:B------:R-:W1:Y:S02]  /*a410*/  @!P0 SYNCS.PHASECHK.TRANS64 P0, [R18+URZ+0xb0], R9 ;  /* 0x0000b009120085a7 */ /* 0x000e64000800007f */
[----:B-1----:R-:W-:Y:S05]  /*a420*/  @!P0 BRA `(.L_x_180) ;  /* 0xfffffffc00f08947 */ /* 0x002fea000383ffff */
[----:B------:R-:W-:Y:S05]  /*a430*/  BRA `(.L_x_217) ;  /* 0xffffffe400ec7947 */ /* 0x000fea000383ffff */
.L_x_188:
[----:B------:R-:W-:Y:S01]  /*a440*/  BSSY B0, `(.L_x_218) ;  /* 0x0000006000007945 */ /* 0x000fe20003800000 */
[----:B------:R-:W-:-:S07]  /*a450*/  IMAD.MOV.U32 R7, RZ, RZ, -0x1 ;  /* 0xffffffffff077424 */ /* 0x000fce00078e00ff */
[----:B------:R-:W-:Y:S05]  /*a460*/  WARPSYNC.COLLECTIVE R7, `(.L_x_219) ;  /* 0x00000000070c7348 */ /* 0x000fea0003c00000 */
[----:B------:R-:W-:Y:S02]  /*a470*/  ELECT P0, UR62, PT ;  /* 0x00000000003e782f */ /* 0x000fe40003800000 */
[----:B------:R-:W-:Y:S01]  /*a480*/  MOV R7, UR62 ;  /* 0x0000003e00077c02 */ /* 0x000fe20008000f00 */
[----:B------:R-:W-:Y:S10]  /*a490*/  ENDCOLLECTIVE ;  /* 0x000000000000791b */ /* 0x000ff40003800000 */
.L_x_219:
[----:B------:R-:W-:Y:S05]  /*a4a0*/  BSYNC B0 ;  /* 0x0000000000007941 */ /* 0x000fea0003800000 */
.L_x_218:
[----:B------:R-:W-:Y:S05]  /*a4b0*/  BRA `(.L_x_220) ;  /* 0xfffffff000407947 */ /* 0x000fea000383ffff */
.L_x_192:
[----:B0-----:R0:W1:Y:S02]  /*a4c0*/  SYNCS.PHASECHK.TRANS64.TRYWAIT P0, [R7+URZ], R2 ;  /* 0x00000002070075a7 */ /* 0x001064000800017f */
[----:B-1----:R-:W-:Y:S05]  /*a4d0*/  @!P0 NANOSLEEP.SYNCS 0x989680 ;  /* 0x009896800000895d */ /* 0x002fea0003900000 */
[----:B------:R-:W1:Y:S02]  /*a4e0*/  @!P0 SYNCS.PHASECHK.TRANS64 P0, [R7+URZ], R2 ;  /* 0x00000002070085a7 */ /* 0x000e64000800007f */
[----:B-1----:R-:W-:Y:S05]  /*a4f0*/  @!P0 BRA `(.L_x_192) ;  /* 0xfffffffc00f08947 */ /* 0x002fea000383ffff */
[----:B------:R-:W-:Y:S05]  /*a500*/  BRA `(.L_x_221) ;  /* 0xfffffff000807947 */ /* 0x000fea000383ffff */
.L_x_193:
[----:B0-----:R0:W1:Y:S02]  /*a510*/  SYNCS.PHASECHK.TRANS64.TRYWAIT P0, [R9+URZ], R4 ;  /* 0x00000004090075a7 */ /* 0x001064000800017f */
[----:B-1----:R-:W-:Y:S05]  /*a520*/  @!P0 NANOSLEEP.SYNCS 0x989680 ;  /* 0x009896800000895d */ /* 0x002fea0003900000 */
[----:B------:R-:W1:Y:S02]  /*a530*/  @!P0 SYNCS.PHASECHK.TRANS64 P0, [R9+URZ], R4 ;  /* 0x00000004090085a7 */ /* 0x000e64000800007f */
[----:B-1----:R-:W-:Y:S05]  /*a540*/  @!P0 BRA `(.L_x_193) ;  /* 0xfffffffc00f08947 */ /* 0x002fea000383ffff */
[----:B------:R-:W-:Y:S05]  /*a550*/  BRA `(.L_x_222) ;  /* 0xfffffff000907947 */ /* 0x000fea000383ffff */
.L_x_194:
[----:B0-----:R0:W1:Y:S02]  /*a560*/  SYNCS.PHASECHK.TRANS64.TRYWAIT P0, [R6+URZ], R5 ;  /* 0x00000005060075a7 */ /* 0x001064000800017f */
[----:B-1----:R-:W-:Y:S05]  /*a570*/  @!P0 NANOSLEEP.SYNCS 0x989680 ;  /* 0x009896800000895d */ /* 0x002fea0003900000 */
[----:B------:R-:W1:Y:S02]  /*a580*/  @!P0 SYNCS.PHASECHK.TRANS64 P0, [R6+URZ], R5 ;  /* 0x00000005060085a7 */ /* 0x000e64000800007f */
[----:B-1----:R-:W-:Y:S05]  /*a590*/  @!P0 BRA `(.L_x_194) ;  /* 0xfffffffc00f08947 */ /* 0x002fea000383ffff */
[----:B------:R-:W-:Y:S05]  /*a5a0*/  BRA `(.L_x_223) ;  /* 0xfffffff000a07947 */ /* 0x000fea000383ffff */
.L_x_195:
[----:B0-----:R0:W1:Y:S02]  /*a5b0*/  SYNCS.PHASECHK.TRANS64.TRYWAIT P0, [R9+URZ], R4 ;  /* 0x00000004090075a7 */ /* 0x001064000800017f */
[----:B-1----:R-:W-:Y:S05]  /*a5c0*/  @!P0 NANOSLEEP.SYNCS 0x989680 ;  /* 0x009896800000895d */ /* 0x002fea0003900000 */
[----:B------:R-:W1:Y:S02]  /*a5d0*/  @!P0 SYNCS.PHASECHK.TRANS64 P0, [R9+URZ], R4 ;  /* 0x00000004090085a7 */ /* 0x000e64000800007f */
[----:B-1----:R-:W-:Y:S05]  /*a5e0*/  @!P0 BRA `(.L_x_195) ;  /* 0xfffffffc00f08947 */ /* 0x002fea000383ffff */
[----:B------:R-:W-:Y:S05]  /*a5f0*/  BRA `(.L_x_224) ;  /* 0xfffffff000b07947 */ /* 0x000fea000383ffff */
.L_x_196:
[----:B0-----:R0:W1:Y:S02]  /*a600*/  SYNCS.PHASECHK.TRANS64.TRYWAIT P0, [R6+URZ], R5 ;  /* 0x00000005060075a7 */ /* 0x001064000800017f */
[----:B-1----:R-:W-:Y:S05]  /*a610*/  @!P0 NANOSLEEP.SYNCS 0x989680 ;  /* 0x009896800000895d */ /* 0x002fea0003900000 */
[----:B------:R-:W1:Y:S02]  /*a620*/  @!P0 SYNCS.PHASECHK.TRANS64 P0, [R6+URZ], R5 ;  /* 0x00000005060085a7 */ /* 0x000e64000800007f */
[----:B-1----:R-:W-:Y:S05]  /*a630*/  @!P0 BRA `(.L_x_196) ;  /* 0xfffffffc00f08947 */ /* 0x002fea000383ffff */
[----:B------:R-:W-:Y:S05]  /*a640*/  BRA `(.L_x_225) ;  /* 0xfffffff000c07947 */ /* 0x000fea000383ffff */
.L_x_197:
[----:B0-----:R0:W1:Y:S02]  /*a650*/  SYNCS.PHASECHK.TRANS64.TRYWAIT P0, [R9+URZ], R4 ;  /* 0x00000004090075a7 */ /* 0x001064000800017f */
[----:B-1----:R-:W-:Y:S05]  /*a660*/  @!P0 NANOSLEEP.SYNCS 0x989680 ;  /* 0x009896800000895d */ /* 0x002fea0003900000 */
[----:B------:R-:W1:Y:S02]  /*a670*/  @!P0 SYNCS.PHASECHK.TRANS64 P0, [R9+URZ], R4 ;  /* 0x00000004090085a7 */ /* 0x000e64000800007f */
[----:B-1----:R-:W-:Y:S05]  /*a680*/  @!P0 BRA `(.L_x_197) ;  /* 0xfffffffc00f08947 */ /* 0x002fea000383ffff */
[----:B------:R-:W-:Y:S05]  /*a690*/  BRA `(.L_x_226) ;  /* 0xfffffff000d07947 */ /* 0x000fea000383ffff */
.L_x_198:
[----:B0-----:R0:W1:Y:S02]  /*a6a0*/  SYNCS.PHASECHK.TRANS64.TRYWAIT P0, [R6+URZ], R5 ;  /* 0x00000005060075a7 */ /* 0x001064000800017f */
[----:B-1----:R-:W-:Y:S05]  /*a6b0*/  @!P0 NANOSLEEP.SYNCS 0x989680 ;  /* 0x009896800000895d */ /* 0x002fea0003900000 */
[----:B------:R-:W1:Y:S02]  /*a6c0*/  @!P0 SYNCS.PHASECHK.TRANS64 P0, [R6+URZ], R5 ;  /* 0x00000005060085a7 */ /* 0x000e64000800007f */
[----:B-1----:R-:W-:Y:S05]  /*a6d0*/  @!P0 BRA `(.L_x_198) ;  /* 0xfffffffc00f08947 */ /* 0x002fea000383ffff */
[----:B------:R-:W-:Y:S05]  /*a6e0*/  BRA `(.L_x_227) ;  /* 0xfffffff000e07947 */ /* 0x000fea000383ffff */
.L_x_199:
[----:B0-----:R0:W1:Y:S02]  /*a6f0*/  SYNCS.PHASECHK.TRANS64.TRYWAIT P0, [R9+URZ], R4 ;  /* 0x00000004090075a7 */ /* 0x001064000800017f */
[----:B-1----:R-:W-:Y:S05]  /*a700*/  @!P0 NANOSLEEP.SYNCS 0x989680 ;  /* 0x009896800000895d */ /* 0x002fea0003900000 */
[----:B------:R-:W1:Y:S02]  /*a710*/  @!P0 SYNCS.PHASECHK.TRANS64 P0, [R9+URZ], R4 ;  /* 0x00000004090085a7 */ /* 0x000e64000800007f */
[----:B-1----:R-:W-:Y:S05]  /*a720*/  @!P0 BRA `(.L_x_199) ;  /* 0xfffffffc00f08947 */ /* 0x002fea000383ffff */
[----:B------:R-:W-:Y:S05]  /*a730*/  BRA `(.L_x_228) ;  /* 0xfffffff000f07947 */ /* 0x000fea000383ffff */
.L_x_200:
[----:B0-----:R0:W1:Y:S02]  /*a740*/  SYNCS.PHASECHK.TRANS64.TRYWAIT P0, [R6+URZ], R5 ;  /* 0x00000005060075a7 */ /* 0x001064000800017f */
[----:B-1----:R-:W-:Y:S05]  /*a750*/  @!P0 NANOSLEEP.SYNCS 0x989680 ;  /* 0x009896800000895d */ /* 0x002fea0003900000 */
[----:B------:R-:W1:Y:S02]  /*a760*/  @!P0 SYNCS.PHASECHK.TRANS64 P0, [R6+URZ], R5 ;  /* 0x00000005060085a7 */ /* 0x000e64000800007f */
[----:B-1----:R-:W-:Y:S05]  /*a770*/  @!P0 BRA `(.L_x_200) ;  /* 0xfffffffc00f08947 */ /* 0x002fea000383ffff */
[----:B------:R-:W-:Y:S05]  /*a780*/  BRA `(.L_x_229) ;  /* 0xfffffff400007947 */ /* 0x000fea000383ffff */
.L_x_201:
[----:B0-----:R0:W1:Y:S02]  /*a790*/  SYNCS.PHASECHK.TRANS64.TRYWAIT P0, [R9+URZ], R4 ;  /* 0x00000004090075a7 */ /* 0x001064000800017f */
[----:B-1----:R-:W-:Y:S05]  /*a7a0*/  @!P0 NANOSLEEP.SYNCS 0x989680 ;  /* 0x009896800000895d */ /* 0x002fea0003900000 */
[----:B------:R-:W1:Y:S02]  /*a7b0*/  @!P0 SYNCS.PHASECHK.TRANS64 P0, [R9+URZ], R4 ;  /* 0x00000004090085a7 */ /* 0x000e64000800007f */
[----:B-1----:R-:W-:Y:S05]  /*a7c0*/  @!P0 BRA `(.L_x_201) ;  /* 0xfffffffc00f08947 */ /* 0x002fea000383ffff */
[----:B------:R-:W-:Y:S05]  /*a7d0*/  BRA `(.L_x_230) ;  /* 0xfffffff400107947 */ /* 0x000fea000383ffff */
.L_x_202:
[----:B0-----:R0:W1:Y:S02]  /*a7e0*/  SYNCS.PHASECHK.TRANS64.TRYWAIT P0, [R6+URZ], R5 ;  /* 0x00000005060075a7 */ /* 0x001064000800017f */
[----:B-1----:R-:W-:Y:S05]  /*a7f0*/  @!P0 NANOSLEEP.SYNCS 0x989680 ;  /* 0x009896800000895d */ /* 0x002fea0003900000 */
[----:B------:R-:W1:Y:S02]  /*a800*/  @!P0 SYNCS.PHASECHK.TRANS64 P0, [R6+URZ], R5 ;  /* 0x00000005060085a7 */ /* 0x000e64000800007f */
[----:B-1----:R-:W-:Y:S05]  /*a810*/  @!P0 BRA `(.L_x_202) ;  /* 0xfffffffc00f08947 */ /* 0x002fea000383ffff */
[----:B------:R-:W-:Y:S05]  /*a820*/  BRA `(.L_x_231) ;  /* 0xfffffff400207947 */ /* 0x000fea000383ffff */
.L_x_203:
[----:B0-----:R0:W1:Y:S02]  /*a830*/  SYNCS.PHASECHK.TRANS64.TRYWAIT P0, [R9+URZ], R4 ;  /* 0x00000004090075a7 */ /* 0x001064000800017f */
[----:B-1----:R-:W-:Y:S05]  /*a840*/  @!P0 NANOSLEEP.SYNCS 0x989680 ;  /* 0x009896800000895d */ /* 0x002fea0003900000 */
[----:B------:R-:W1:Y:S02]  /*a850*/  @!P0 SYNCS.PHASECHK.TRANS64 P0, [R9+URZ], R4 ;  /* 0x00000004090085a7 */ /* 0x000e64000800007f */
[----:B-1----:R-:W-:Y:S05]  /*a860*/  @!P0 BRA `(.L_x_203) ;  /* 0xfffffffc00f08947 */ /* 0x002fea000383ffff */
[----:B------:R-:W-:Y:S05]  /*a870*/  BRA `(.L_x_232) ;  /* 0xfffffff400307947 */ /* 0x000fea000383ffff */
.L_x_204:
[----:B0-----:R0:W1:Y:S02]  /*a880*/  SYNCS.PHASECHK.TRANS64.TRYWAIT P0, [R6+URZ], R5 ;  /* 0x00000005060075a7 */ /* 0x001064000800017f */
[----:B-1----:R-:W-:Y:S05]  /*a890*/  @!P0 NANOSLEEP.SYNCS 0x989680 ;  /* 0x009896800000895d */ /* 0x002fea0003900000 */
[----:B------:R-:W1:Y:S02]  /*a8a0*/  @!P0 SYNCS.PHASECHK.TRANS64 P0, [R6+URZ], R5 ;  /* 0x00000005060085a7 */ /* 0x000e64000800007f */
[----:B-1----:R-:W-:Y:S05]  /*a8b0*/  @!P0 BRA `(.L_x_204) ;  /* 0xfffffffc00f08947 */ /* 0x002fea000383ffff */
[----:B------:R-:W-:Y:S05]  /*a8c0*/  BRA `(.L_x_233) ;  /* 0xfffffff400407947 */ /* 0x000fea000383ffff */
.L_x_205:
[----:B0-----:R0:W1:Y:S02]  /*a8d0*/  SYNCS.PHASECHK.TRANS64.TRYWAIT P0, [R9+URZ], R4 ;  /* 0x00000004090075a7 */ /* 0x001064000800017f */
[----:B-1----:R-:W-:Y:S05]  /*a8e0*/  @!P0 NANOSLEEP.SYNCS 0x989680 ;  /* 0x009896800000895d */ /* 0x002fea0003900000 */
[----:B------:R-:W1:Y:S02]  /*a8f0*/  @!P0 SYNCS.PHASECHK.TRANS64 P0, [R9+URZ], R4 ;  /* 0x00000004090085a7 */ /* 0x000e64000800007f */
[----:B-1----:R-:W-:Y:S05]  /*a900*/  @!P0 BRA `(.L_x_205) ;  /* 0xfffffffc00f08947 */ /* 0x002fea000383ffff */
[----:B------:R-:W-:Y:S05]  /*a910*/  BRA `(.L_x_234) ;  /* 0xfffffff400507947 */ /* 0x000fea000383ffff */
.L_x_206:
[----:B0-----:R0:W1:Y:S02]  /*a920*/  SYNCS.PHASECHK.TRANS64.TRYWAIT P0, [R6+URZ], R5 ;  /* 0x00000005060075a7 */ /* 0x001064000800017f */
[----:B-1----:R-:W-:Y:S05]  /*a930*/  @!P0 NANOSLEEP.SYNCS 0x989680 ;  /* 0x009896800000895d */ /* 0x002fea0003900000 */
[----:B------:R-:W1:Y:S02]  /*a940*/  @!P0 SYNCS.PHASECHK.TRANS64 P0, [R6+URZ], R5 ;  /* 0x00000005060085a7 */ /* 0x000e64000800007f */
[----:B-1----:R-:W-:Y:S05]  /*a950*/  @!P0 BRA `(.L_x_206) ;  /* 0xfffffffc00f08947 */ /* 0x002fea000383ffff */
[----:B------:R-:W-:Y:S05]  /*a960*/  BRA `(.L_x_235) ;  /* 0xfffffff400607947 */ /* 0x000fea000383ffff */
.L_x_207:
[----:B0-----:R0:W1:Y:S02]  /*a970*/  SYNCS.PHASECHK.TRANS64.TRYWAIT P0, [R9+URZ], R4 ;  /* 0x00000004090075a7 */ /* 0x001064000800017f */
[----:B-1----:R-:W-:Y:S05]  /*a980*/  @!P0 NANOSLEEP.SYNCS 0x989680 ;  /* 0x009896800000895d */ /* 0x002fea0003900000 */
[----:B------:R-:W1:Y:S02]  /*a990*/  @!P0 SYNCS.PHASECHK.TRANS64 P0, [R9+URZ], R4 ;  /* 0x00000004090085a7 */ /* 0x000e64000800007f */
[----:B-1----:R-:W-:Y:S05]  /*a9a0*/  @!P0 BRA `(.L_x_207) ;  /* 0xfffffffc00f08947 */ /* 0x002fea000383ffff */
[----:B------:R-:W-:Y:S05]  /*a9b0*/  BRA `(.L_x_236) ;  /* 0xfffffff400707947 */ /* 0x000fea000383ffff */
.L_x_208:
[----:B0-----:R0:W1:Y:S02]  /*a9c0*/  SYNCS.PHASECHK.TRANS64.TRYWAIT P0, [R6+URZ], R5 ;  /* 0x00000005060075a7 */ /* 0x001064000800017f */
[----:B-1----:R-:W-:Y:S05]  /*a9d0*/  @!P0 NANOSLEEP.SYNCS 0x989680 ;  /* 0x009896800000895d */ /* 0x002fea0003900000 */
[----:B------:R-:W1:Y:S02]  /*a9e0*/  @!P0 SYNCS.PHASECHK.TRANS64 P0, [R6+URZ], R5 ;  /* 0x00000005060085a7 */ /* 0x000e64000800007f */
[----:B-1----:R-:W-:Y:S05]  /*a9f0*/  @!P0 BRA `(.L_x_208) ;  /* 0xfffffffc00f08947 */ /* 0x002fea000383ffff */
[----:B------:R-:W-:Y:S05]  /*aa00*/  BRA `(.L_x_237) ;  /* 0xfffffff400807947 */ /* 0x000fea000383ffff */
.L_x_209:
[----:B0-----:R0:W1:Y:S02]  /*aa10*/  SYNCS.PHASECHK.TRANS64.TRYWAIT P0, [R9+URZ], R4 ;  /* 0x00000004090075a7 */ /* 0x001064000800017f */
[----:B-1----:R-:W-:Y:S05]  /*aa20*/  @!P0 NANOSLEEP.SYNCS 0x989680 ;  /* 0x009896800000895d */ /* 0x002fea0003900000 */
[----:B------:R-:W1:Y:S02]  /*aa30*/  @!P0 SYNCS.PHASECHK.TRANS64 P0, [R9+URZ], R4 ;  /* 0x00000004090085a7 */ /* 0x000e64000800007f */
[----:B-1----:R-:W-:Y:S05]  /*aa40*/  @!P0 BRA `(.L_x_209) ;  /* 0xfffffffc00f08947 */ /* 0x002fea000383ffff */
[----:B------:R-:W-:Y:S05]  /*aa50*/  BRA `(.L_x_238) ;  /* 0xfffffff400907947 */ /* 0x000fea000383ffff */
.L_x_210:
[----:B0-----:R0:W1:Y:S02]  /*aa60*/  SYNCS.PHASECHK.TRANS64.TRYWAIT P0, [R6+URZ], R5 ;  /* 0x00000005060075a7 */ /* 0x001064000800017f */
[----:B-1----:R-:W-:Y:S05]  /*aa70*/  @!P0 NANOSLEEP.SYNCS 0x989680 ;  /* 0x009896800000895d */ /* 0x002fea0003900000 */
[----:B------:R-:W1:Y:S02]  /*aa80*/  @!P0 SYNCS.PHASECHK.TRANS64 P0, [R6+URZ], R5 ;  /* 0x00000005060085a7 */ /* 0x000e64000800007f */
[----:B-1----:R-:W-:Y:S05]  /*aa90*/  @!P0 BRA `(.L_x_210) ;  /* 0xfffffffc00f08947 */ /* 0x002fea000383ffff */
[----:B------:R-:W-:Y:S05]  /*aaa0*/  BRA `(.L_x_239) ;  /* 0xfffffff400a07947 */ /* 0x000fea000383ffff */
.L_x_211:
[----:B0-----:R0:W1:Y:S02]  /*aab0*/  SYNCS.PHASECHK.TRANS64.TRYWAIT P0, [R9+URZ], R4 ;  /* 0x00000004090075a7 */ /* 0x001064000800017f */
[----:B-1----:R-:W-:Y:S05]  /*aac0*/  @!P0 NANOSLEEP.SYNCS 0x989680 ;  /* 0x009896800000895d */ /* 0x002fea0003900000 */
[----:B------:R-:W1:Y:S02]  /*aad0*/  @!P0 SYNCS.PHASECHK.TRANS64 P0, [R9+URZ], R4 ;  /* 0x00000004090085a7 */ /* 0x000e64000800007f */
[----:B-1----:R-:W-:Y:S05]  /*aae0*/  @!P0 BRA `(.L_x_211) ;  /* 0xfffffffc00f08947 */ /* 0x002fea000383ffff */
[----:B------:R-:W-:Y:S05]  /*aaf0*/  BRA `(.L_x_240) ;  /* 0xfffffff400b07947 */ /* 0x000fea000383ffff */
.L_x_212:
[----:B-1----:R1:W2:Y:S02]  /*ab00*/  SYNCS.PHASECHK.TRANS64.TRYWAIT P0, [R6+URZ], R5 ;  /* 0x00000005060075a7 */ /* 0x0022a4000800017f */
[----:B--2---:R-:W-:Y:S05]  /*ab10*/  @!P0 NANOSLEEP.SYNCS 0x989680 ;  /* 0x009896800000895d */ /* 0x004fea0003900000 */
[----:B------:R-:W2:Y:S02]  /*ab20*/  @!P0 SYNCS.PHASECHK.TRANS64 P0, [R6+URZ], R5 ;  /* 0x00000005060085a7 */ /* 0x000ea4000800007f */
[----:B--2---:R-:W-:Y:S05]  /*ab30*/  @!P0 BRA `(.L_x_212) ;  /* 0xfffffffc00f08947 */ /* 0x004fea000383ffff */
[----:B------:R-:W-:Y:S05]  /*ab40*/  BRA `(.L_x_241) ;  /* 0xfffffff400b87947 */ /* 0x000fea000383ffff */
.L_x_242:
[----:B------:R-:W-:-:S00]  /*ab50*/  BRA `(.L_x_242) ;  /* 0xfffffffc00fc7947 */ /* 0x000fc0000383ffff */
[----:B------:R-:W-:-:S00]  /*ab60*/  NOP ;  /* 0x0000000000007918 */ /* 0x000fc00000000000 */
        /* <DEDUP_REMOVED lines=9> */
.L_x_243:


//--------------------- .nv.shared._ZN7cutlass13device_kernelINS_4gemm6kernel13GemmUniversalIN4cute5tupleIJiiiiEEENS1_10collective13CollectiveMmaINS1_37MainloopSm90TmaGmmaWarpSpecializedFP8ILi22ENS5_IJNS4_1CILi2EEESB_NSA_ILi1EEEEEENS1_35KernelTmaWarpSpecializedCooperativeEEENS5_IJNSA_ILi256EEENSA_ILi64EEENSA_ILi32EEEEEENS_12float_e5m2_tENS5_IJlSC_lEEESK_SL_NS4_8TiledMMAINS4_8MMA_AtomIJNS4_4SM904GMMA30MMA_64x64x32_F32E5M2E5M2_SS_TNILNSP_7ScaleInE1ELSR_1EEEEEENS4_6LayoutINS5_IJSB_SC_SC_EEENS5_IJSC_NSA_ILi0EEESW_EEEEENS5_IJNS4_10UnderscoreESZ_SZ_EEEEENS4_23SM90_TMA_LOAD_MULTICASTENS4_14ComposedLayoutINS4_7SwizzleILi1ELi4ELi3EEENS4_18smem_ptr_flag_bitsILi8EEENSU_INS5_IJNSA_ILi8EEESI_EEENS5_IJSI_SC_EEEEEEEvNS4_8identityES12_S1C_vS1D_EENS_8epilogue10collective6detail29Sm90TmaWarpSpecializedAdapterINS1G_15DefaultEpilogueISK_SL_SL_NS1F_6thread17LinearCombinationISK_Li1EffLNS1K_9ScaleType4KindE0ELNS_15FloatRoundStyleE2ESK_EENS1_15EpilogueDefaultEEEEEvvEEEEvNT_6ParamsE --------------------------
	.section	.nv.shared._ZN7cutlass13device_kernelINS_4gemm6kernel13GemmUniversalIN4cute5tupleIJiiiiEEENS1_10collective13CollectiveMmaINS1_37MainloopSm90TmaGmmaWarpSpecializedFP8ILi22ENS5_IJNS4_1CILi2EEESB_NSA_ILi1EEEEEENS1_35KernelTmaWarpSpecializedCooperativeEEENS5_IJNSA_ILi256EEENSA_ILi64EEENSA_ILi32EEEEEENS_12float_e5m2_tENS5_IJlSC_lEEESK_SL_NS4_8TiledMMAINS4_8MMA_AtomIJNS4_4SM904GMMA30MMA_64x64x32_F32E5M2E5M2_SS_TNILNSP_7ScaleInE1ELSR_1EEEEEENS4_6LayoutINS5_IJSB_SC_SC_EEENS5_IJSC_NSA_ILi0EEESW_EEEEENS5_IJNS4_10UnderscoreESZ_SZ_EEEEENS4_23SM90_TMA_LOAD_MULTICASTENS4_14ComposedLayoutINS4_7SwizzleILi1ELi4ELi3EEENS4_18smem_ptr_flag_bitsILi8EEENSU_INS5_IJNSA_ILi8EEESI_EEENS5_IJSI_SC_EEEEEEEvNS4_8identityES12_S1C_vS1D_EENS_8epilogue10collective6detail29Sm90TmaWarpSpecializedAdapterINS1G_15DefaultEpilogueISK_SL_SL_NS1F_6thread17LinearCombinationISK_Li1EffLNS1K_9ScaleType4KindE0ELNS_15FloatRoundStyleE2ESK_EENS1_15EpilogueDefaultEEEEEvvEEEEvNT_6ParamsE,"aw",@nobits
	.sectionflags	@""
	.align	16
	.zero		1024


//--------------------- .nv.shared.reserved.0     --------------------------
	.section	.nv.shared.reserved.0,"aw",@nobits
	.weak		__nv_reservedSMEM_offset_0_alias
	.size		__nv_reservedSMEM_offset_0_alias, 0, 0
	.other		__nv_reservedSMEM_offset_0_alias,@"STO_CUDA_RESERVED_SHARED STV_DEFAULT"
__nv_reservedSMEM_offset_0_alias:
	.zero		0


//--------------------- .nv.global                --------------------------
	.section	.nv.global,"aw",@nobits
.nv.global:
	.type		_ZN39_INTERNAL_55785f7b_4_k_cu_7f691e59_51364cute1_E,@object
	.size		_ZN39_INTERNAL_55785f7b_4_k_cu_7f691e59_51364cute1_E,(_ZN39_INTERNAL_55785f7b_4_k_cu_7f691e59_51364cuda3std3__45__cpo6cbeginE - _ZN39_INTERNAL_55785f7b_4_k_cu_7f691e59_51364cute1_E)
_ZN39_INTERNAL_55785f7b_4_k_cu_7f691e59_51364cute1_E:
	.zero		1
	.type		_ZN39_INTERNAL_55785f7b_4_k_cu_7f691e59_51364cuda3std3__45__cpo6cbeginE,@object
	.size		_ZN39_INTERNAL_55785f7b_4_k_cu_7f691e59_51364cuda3std3__45__cpo6cbeginE,(_ZN39_INTERNAL_55785f7b_4_k_cu_7f691e59_51364cuda3std3__48in_placeE - _ZN39_INTERNAL_55785f7b_4_k_cu_7f691e59_51364cuda3std3__45__cpo6cbeginE)
_ZN39_INTERNAL_55785f7b_4_k_cu_7f691e59_51364cuda3std3__45__cpo6cbeginE:
	.zero		1
	.type		_ZN39_INTERNAL_55785f7b_4_k_cu_7f691e59_51364cuda3std3__48in_placeE,@object
	.size		_ZN39_INTERNAL_55785f7b_4_k_cu_7f691e59_51364cuda3std3__48in_placeE,(_ZN39_INTERNAL_55785f7b_4_k_cu_7f691e59_51364cuda3std6ranges3__45__cpo9iter_moveE - _ZN39_INTERNAL_55785f7b_4_k_cu_7f691e59_51364cuda3std3__48in_placeE)
_ZN39_INTERNAL_55785f7b_4_k_cu_7f691e59_51364cuda3std3__48in_placeE:
	.zero		1
	.type		_ZN39_INTERNAL_55785f7b_4_k_cu_7f691e59_51364cuda3std6ranges3__45__cpo9iter_moveE,@object
	.size		_ZN39_INTERNAL_55785f7b_4_k_cu_7f691e59_51364cuda3std6ranges3__45__cpo9iter_moveE,(_ZN39_INTERNAL_55785f7b_4_k_cu_7f691e59_51364cuda3std3__45__cpo5beginE - _ZN39_INTERNAL_55785f7b_4_k_cu_7f691e59_51364cuda3std6ranges3__45__cpo9iter_moveE)
_ZN39_INTERNAL_55785f7b_4_k_cu_7f691e59_51364cuda3std6ranges3__45__cpo9iter_moveE:
	.zero		1
	.type		_ZN39_INTERNAL_55785f7b_4_k_cu_7f691e59_51364cuda3std3__45__cpo5beginE,@object
	.size		_ZN39_INTERNAL_55785f7b_4_k_cu_7f691e59_51364cuda3std3__45__cpo5beginE,(_ZN39_INTERNAL_55785f7b_4_k_cu_7f691e59_51364cuda3std3__441_GLOBAL__N__55785f7b_4_k_cu_7f691e59_51366ignoreE - _ZN39_INTERNAL_55785f7b_4_k_cu_7f691e59_51364cuda3std3__45__cpo5beginE)
_ZN39_INTERNAL_55785f7b_4_k_cu_7f691e59_51364cuda3std3__45__cpo5beginE:
	.zero		1
	.type		_ZN39_INTERNAL_55785f7b_4_k_cu_7f691e59_51364cuda3std3__441_GLOBAL__N__55785f7b_4_k_cu_7f691e59_51366ignoreE,@object
	.size		_ZN39_INTERNAL_55785f7b_4_k_cu_7f691e59_51364cuda3std3__441_GLOBAL__N__55785f7b_4_k_cu_7f691e59_51366ignoreE,(_ZN39_INTERNAL_55785f7b_4_k_cu_7f691e59_51364cute7productE - _ZN39_INTERNAL_55785f7b_4_k_cu_7f691e59_51364cuda3std3__441_GLOBAL__N__55785f7b_4_k_cu_7f691e59_51366ignoreE)
_ZN39_INTERNAL_55785f7b_4_k_cu_7f691e59_51364cuda3std3__441_GLOBAL__N__55785f7b_4_k_cu_7f691e59_51366ignoreE:
	.zero		1
	.type		_ZN39_INTERNAL_55785f7b_4_k_cu_7f691e59_51364cute7productE,@object
	.size		_ZN39_INTERNAL_55785f7b_4_k_cu_7f691e59_51364cute7productE,(_ZN39_INTERNAL_55785f7b_4_k_cu_7f691e59_51364cuda3std3__45__cpo3endE - _ZN39_INTERNAL_55785f7b_4_k_cu_7f691e59_51364cute7productE)
_ZN39_INTERNAL_55785f7b_4_k_cu_7f691e59_51364cute7productE:
	.zero		1
	.type		_ZN39_INTERNAL_55785f7b_4_k_cu_7f691e59_51364cuda3std3__45__cpo3endE,@object
	.size		_ZN39_INTERNAL_55785f7b_4_k_cu_7f691e59_51364cuda3std3__45__cpo3endE,(_ZN39_INTERNAL_55785f7b_4_k_cu_7f691e59_51364cuda3std3__419piecewise_constructE - _ZN39_INTERNAL_55785f7b_4_k_cu_7f691e59_51364cuda3std3__45__cpo3endE)
_ZN39_INTERNAL_55785f7b_4_k_cu_7f691e59_51364cuda3std3__45__cpo3endE:
	.zero		1
	.type		_ZN39_INTERNAL_55785f7b_4_k_cu_7f691e59_51364cuda3std3__419piecewise_constructE,@object
	.size		_ZN39_INTERNAL_55785f7b_4_k_cu_7f691e59_51364cuda3std3__419piecewise_constructE,(_ZN39_INTERNAL_55785f7b_4_k_cu_7f691e59_51364cuda3std3__45__cpo4cendE - _ZN39_INTERNAL_55785f7b_4_k_cu_7f691e59_51364cuda3std3__419piecewise_constructE)
_ZN39_INTERNAL_55785f7b_4_k_cu_7f691e59_51364cuda3std3__419piecewise_constructE:
	.zero		1
	.type		_ZN39_INTERNAL_55785f7b_4_k_cu_7f691e59_51364cuda3std3__45__cpo4cendE,@object
	.size		_ZN39_INTERNAL_55785f7b_4_k_cu_7f691e59_51364cuda3std3__45__cpo4cendE,(_ZN39_INTERNAL_55785f7b_4_k_cu_7f691e59_51364cuda3std6ranges3__45__cpo4swapE - _ZN39_INTERNAL_55785f7b_4_k_cu_7f691e59_51364cuda3std3__45__cpo4cendE)
_ZN39_INTERNAL_55785f7b_4_k_cu_7f691e59_51364cuda3std3__45__cpo4cendE:
	.zero		1
	.type		_ZN39_INTERNAL_55785f7b_4_k_cu_7f691e59_51364cuda3std6ranges3__45__cpo4swapE,@object
	.size		_ZN39_INTERNAL_55785f7b_4_k_cu_7f691e59_51364cuda3std6ranges3__45__cpo4swapE,(.L_7 - _ZN39_INTERNAL_55785f7b_4_k_cu_7f691e59_51364cuda3std6ranges3__45__cpo4swapE)
_ZN39_INTERNAL_55785f7b_4_k_cu_7f691e59_51364cuda3std6ranges3__45__cpo4swapE:
	.zero		1
.L_7:


//--------------------- .nv.constant0._ZN7cutlass13device_kernelINS_4gemm6kernel13GemmUniversalIN4cute5tupleIJiiiiEEENS1_10collective13CollectiveMmaINS1_37MainloopSm90TmaGmmaWarpSpecializedFP8ILi22ENS5_IJNS4_1CILi2EEESB_NSA_ILi1EEEEEENS1_35KernelTmaWarpSpecializedCooperativeEEENS5_IJNSA_ILi256EEENSA_ILi64EEENSA_ILi32EEEEEENS_12float_e5m2_tENS5_IJlSC_lEEESK_SL_NS4_8TiledMMAINS4_8MMA_AtomIJNS4_4SM904GMMA30MMA_64x64x32_F32E5M2E5M2_SS_TNILNSP_7ScaleInE1ELSR_1EEEEEENS4_6LayoutINS5_IJSB_SC_SC_EEENS5_IJSC_NSA_ILi0EEESW_EEEEENS5_IJNS4_10UnderscoreESZ_SZ_EEEEENS4_23SM90_TMA_LOAD_MULTICASTENS4_14ComposedLayoutINS4_7SwizzleILi1ELi4ELi3EEENS4_18smem_ptr_flag_bitsILi8EEENSU_INS5_IJNSA_ILi8EEESI_EEENS5_IJSI_SC_EEEEEEEvNS4_8identityES12_S1C_vS1D_EENS_8epilogue10collective6detail29Sm90TmaWarpSpecializedAdapterINS1G_15DefaultEpilogueISK_SL_SL_NS1F_6thread17LinearCombinationISK_Li1EffLNS1K_9ScaleType4KindE0ELNS_15FloatRoundStyleE2ESK_EENS1_15EpilogueDefaultEEEEEvvEEEEvNT_6ParamsE --------------------------
	.section	.nv.constant0._ZN7cutlass13device_kernelINS_4gemm6kernel13GemmUniversalIN4cute5tupleIJiiiiEEENS1_10collective13CollectiveMmaINS1_37MainloopSm90TmaGmmaWarpSpecializedFP8ILi22ENS5_IJNS4_1CILi2EEESB_NSA_ILi1EEEEEENS1_35KernelTmaWarpSpecializedCooperativeEEENS5_IJNSA_ILi256EEENSA_ILi64EEENSA_ILi32EEEEEENS_12float_e5m2_tENS5_IJlSC_lEEESK_SL_NS4_8TiledMMAINS4_8MMA_AtomIJNS4_4SM904GMMA30MMA_64x64x32_F32E5M2E5M2_SS_TNILNSP_7ScaleInE1ELSR_1EEEEEENS4_6LayoutINS5_IJSB_SC_SC_EEENS5_IJSC_NSA_ILi0EEESW_EEEEENS5_IJNS4_10UnderscoreESZ_SZ_EEEEENS4_23SM90_TMA_LOAD_MULTICASTENS4_14ComposedLayoutINS4_7SwizzleILi1ELi4ELi3EEENS4_18smem_ptr_flag_bitsILi8EEENSU_INS5_IJNSA_ILi8EEESI_EEENS5_IJSI_SC_EEEEEEEvNS4_8identityES12_S1C_vS1D_EENS_8epilogue10collective6detail29Sm90TmaWarpSpecializedAdapterINS1G_15DefaultEpilogueISK_SL_SL_NS1F_6thread17LinearCombinationISK_Li1EffLNS1K_9ScaleType4KindE0ELNS_15FloatRoundStyleE2ESK_EENS1_15EpilogueDefaultEEEEEvvEEEEvNT_6ParamsE,"a",@progbits
	.sectionflags	@""
	.align	4
.nv.constant0._ZN7cutlass13device_kernelINS_4gemm6kernel13GemmUniversalIN4cute5tupleIJiiiiEEENS1_10collective13CollectiveMmaINS1_37MainloopSm90TmaGmmaWarpSpecializedFP8ILi22ENS5_IJNS4_1CILi2EEESB_NSA_ILi1EEEEEENS1_35KernelTmaWarpSpecializedCooperativeEEENS5_IJNSA_ILi256EEENSA_ILi64EEENSA_ILi32EEEEEENS_12float_e5m2_tENS5_IJlSC_lEEESK_SL_NS4_8TiledMMAINS4_8MMA_AtomIJNS4_4SM904GMMA30MMA_64x64x32_F32E5M2E5M2_SS_TNILNSP_7ScaleInE1ELSR_1EEEEEENS4_6LayoutINS5_IJSB_SC_SC_EEENS5_IJSC_NSA_ILi0EEESW_EEEEENS5_IJNS4_10UnderscoreESZ_SZ_EEEEENS4_23SM90_TMA_LOAD_MULTICASTENS4_14ComposedLayoutINS4_7SwizzleILi1ELi4ELi3EEENS4_18smem_ptr_flag_bitsILi8EEENSU_INS5_IJNSA_ILi8EEESI_EEENS5_IJSI_SC_EEEEEEEvNS4_8identityES12_S1C_vS1D_EENS_8epilogue10collective6detail29Sm90TmaWarpSpecializedAdapterINS1G_15DefaultEpilogueISK_SL_SL_NS1F_6thread17LinearCombinationISK_Li1EffLNS1K_9ScaleType4KindE0ELNS_15FloatRoundStyleE2ESK_EENS1_15EpilogueDefaultEEEEEvvEEEEvNT_6ParamsE:
	.zero		1664


//--------------------- SYMBOLS --------------------------

	.type		.nv.reservedSmem.offset0,@object
	.size		.nv.reservedSmem.offset0,0x4
